//
// Generated by NVIDIA NVVM Compiler
//
// Compiler Build ID: CL-36424714
// Cuda compilation tools, release 13.0, V13.0.88
// Based on NVVM 20.0.0
//

.version 9.0
.target sm_100
.address_size 64

	// .globl	_Z6VecDivPdS_S_i

.visible .entry _Z6VecDivPdS_S_i(
	.param .u64 .ptr .align 1 _Z6VecDivPdS_S_i_param_0,
	.param .u64 .ptr .align 1 _Z6VecDivPdS_S_i_param_1,
	.param .u64 .ptr .align 1 _Z6VecDivPdS_S_i_param_2,
	.param .u32 _Z6VecDivPdS_S_i_param_3
)
{
	.reg .pred 	%p<3>;
	.reg .b32 	%r<6>;
	.reg .b64 	%rd<15>;
	.reg .b64 	%fd<7>;

	ld.param.u64 	%rd4, [_Z6VecDivPdS_S_i_param_0];
	ld.param.u64 	%rd2, [_Z6VecDivPdS_S_i_param_1];
	ld.param.u64 	%rd3, [_Z6VecDivPdS_S_i_param_2];
	ld.param.u32 	%r2, [_Z6VecDivPdS_S_i_param_3];
	cvta.to.global.u64 	%rd1, %rd4;
	mov.u32 	%r3, %ctaid.x;
	shl.b32 	%r4, %r3, 10;
	mov.u32 	%r5, %tid.x;
	or.b32  	%r1, %r4, %r5;
	setp.ge.s32 	%p1, %r1, %r2;
	@%p1 bra 	$L__BB0_5;
	cvta.to.global.u64 	%rd5, %rd2;
	mul.wide.s32 	%rd6, %r1, 8;
	add.s64 	%rd7, %rd5, %rd6;
	ld.global.f64 	%fd1, [%rd7];
	setp.eq.f64 	%p2, %fd1, 0d0000000000000000;
	@%p2 bra 	$L__BB0_3;
	add.s64 	%rd11, %rd1, %rd6;
	ld.global.f64 	%fd5, [%rd11];
	div.rn.f64 	%fd6, %fd5, %fd1;
	bra.uni 	$L__BB0_4;
$L__BB0_3:
	add.s64 	%rd9, %rd1, %rd6;
	ld.global.f64 	%fd6, [%rd9];
$L__BB0_4:
	cvta.to.global.u64 	%rd12, %rd3;
	add.s64 	%rd14, %rd12, %rd6;
	st.global.f64 	[%rd14], %fd6;
$L__BB0_5:
	ret;

}
	// .globl	_Z6VecAddPdS_dS_i
.visible .entry _Z6VecAddPdS_dS_i(
	.param .u64 .ptr .align 1 _Z6VecAddPdS_dS_i_param_0,
	.param .u64 .ptr .align 1 _Z6VecAddPdS_dS_i_param_1,
	.param .f64 _Z6VecAddPdS_dS_i_param_2,
	.param .u64 .ptr .align 1 _Z6VecAddPdS_dS_i_param_3,
	.param .u32 _Z6VecAddPdS_dS_i_param_4
)
{
	.reg .pred 	%p<2>;
	.reg .b32 	%r<6>;
	.reg .b64 	%rd<11>;
	.reg .b64 	%fd<5>;

	ld.param.u64 	%rd1, [_Z6VecAddPdS_dS_i_param_0];
	ld.param.u64 	%rd2, [_Z6VecAddPdS_dS_i_param_1];
	ld.param.f64 	%fd1, [_Z6VecAddPdS_dS_i_param_2];
	ld.param.u64 	%rd3, [_Z6VecAddPdS_dS_i_param_3];
	ld.param.u32 	%r2, [_Z6VecAddPdS_dS_i_param_4];
	mov.u32 	%r3, %ctaid.x;
	shl.b32 	%r4, %r3, 10;
	mov.u32 	%r5, %tid.x;
	or.b32  	%r1, %r4, %r5;
	setp.ge.s32 	%p1, %r1, %r2;
	@%p1 bra 	$L__BB1_2;
	cvta.to.global.u64 	%rd4, %rd2;
	cvta.to.global.u64 	%rd5, %rd3;
	cvta.to.global.u64 	%rd6, %rd1;
	mul.wide.s32 	%rd7, %r1, 8;
	add.s64 	%rd8, %rd4, %rd7;
	ld.global.f64 	%fd2, [%rd8];
	add.s64 	%rd9, %rd5, %rd7;
	ld.global.f64 	%fd3, [%rd9];
	fma.rn.f64 	%fd4, %fd1, %fd3, %fd2;
	add.s64 	%rd10, %rd6, %rd7;
	st.global.f64 	[%rd10], %fd4;
$L__BB1_2:
	ret;

}
	// .globl	_Z6VecIncPddS_i
.visible .entry _Z6VecIncPddS_i(
	.param .u64 .ptr .align 1 _Z6VecIncPddS_i_param_0,
	.param .f64 _Z6VecIncPddS_i_param_1,
	.param .u64 .ptr .align 1 _Z6VecIncPddS_i_param_2,
	.param .u32 _Z6VecIncPddS_i_param_3
)
{
	.reg .pred 	%p<2>;
	.reg .b32 	%r<6>;
	.reg .b64 	%rd<8>;
	.reg .b64 	%fd<5>;

	ld.param.u64 	%rd1, [_Z6VecIncPddS_i_param_0];
	ld.param.f64 	%fd1, [_Z6VecIncPddS_i_param_1];
	ld.param.u64 	%rd2, [_Z6VecIncPddS_i_param_2];
	ld.param.u32 	%r2, [_Z6VecIncPddS_i_param_3];
	mov.u32 	%r3, %ctaid.x;
	shl.b32 	%r4, %r3, 10;
	mov.u32 	%r5, %tid.x;
	or.b32  	%r1, %r4, %r5;
	setp.ge.s32 	%p1, %r1, %r2;
	@%p1 bra 	$L__BB2_2;
	cvta.to.global.u64 	%rd3, %rd2;
	cvta.to.global.u64 	%rd4, %rd1;
	mul.wide.s32 	%rd5, %r1, 8;
	add.s64 	%rd6, %rd3, %rd5;
	ld.global.f64 	%fd2, [%rd6];
	add.s64 	%rd7, %rd4, %rd5;
	ld.global.f64 	%fd3, [%rd7];
	fma.rn.f64 	%fd4, %fd1, %fd2, %fd3;
	st.global.f64 	[%rd7], %fd4;
$L__BB2_2:
	ret;

}
	// .globl	_Z8update_xPddS_dS_
.visible .entry _Z8update_xPddS_dS_(
	.param .u64 .ptr .align 1 _Z8update_xPddS_dS__param_0,
	.param .f64 _Z8update_xPddS_dS__param_1,
	.param .u64 .ptr .align 1 _Z8update_xPddS_dS__param_2,
	.param .f64 _Z8update_xPddS_dS__param_3,
	.param .u64 .ptr .align 1 _Z8update_xPddS_dS__param_4
)
{
	.reg .b32 	%r<2>;
	.reg .b64 	%rd<11>;
	.reg .b64 	%fd<9>;

	ld.param.u64 	%rd1, [_Z8update_xPddS_dS__param_0];
	ld.param.f64 	%fd1, [_Z8update_xPddS_dS__param_1];
	ld.param.u64 	%rd2, [_Z8update_xPddS_dS__param_2];
	ld.param.f64 	%fd2, [_Z8update_xPddS_dS__param_3];
	ld.param.u64 	%rd3, [_Z8update_xPddS_dS__param_4];
	cvta.to.global.u64 	%rd4, %rd1;
	cvta.to.global.u64 	%rd5, %rd3;
	cvta.to.global.u64 	%rd6, %rd2;
	mov.u32 	%r1, %tid.x;
	mul.wide.u32 	%rd7, %r1, 8;
	add.s64 	%rd8, %rd6, %rd7;
	ld.global.f64 	%fd3, [%rd8];
	add.s64 	%rd9, %rd5, %rd7;
	ld.global.f64 	%fd4, [%rd9];
	mul.f64 	%fd5, %fd2, %fd4;
	fma.rn.f64 	%fd6, %fd1, %fd3, %fd5;
	add.s64 	%rd10, %rd4, %rd7;
	ld.global.f64 	%fd7, [%rd10];
	add.f64 	%fd8, %fd7, %fd6;
	st.global.f64 	[%rd10], %fd8;
	ret;

}
	// .globl	_Z10Get_LU_dimPiS_S_S_S_
.visible .entry _Z10Get_LU_dimPiS_S_S_S_(
	.param .u64 .ptr .align 1 _Z10Get_LU_dimPiS_S_S_S__param_0,
	.param .u64 .ptr .align 1 _Z10Get_LU_dimPiS_S_S_S__param_1,
	.param .u64 .ptr .align 1 _Z10Get_LU_dimPiS_S_S_S__param_2,
	.param .u64 .ptr .align 1 _Z10Get_LU_dimPiS_S_S_S__param_3,
	.param .u64 .ptr .align 1 _Z10Get_LU_dimPiS_S_S_S__param_4
)
{
	.reg .pred 	%p<7>;
	.reg .b32 	%r<29>;
	.reg .b64 	%rd<15>;

	ld.param.u64 	%rd8, [_Z10Get_LU_dimPiS_S_S_S__param_0];
	ld.param.u64 	%rd7, [_Z10Get_LU_dimPiS_S_S_S__param_1];
	ld.param.u64 	%rd9, [_Z10Get_LU_dimPiS_S_S_S__param_2];
	ld.param.u64 	%rd10, [_Z10Get_LU_dimPiS_S_S_S__param_3];
	ld.param.u64 	%rd11, [_Z10Get_LU_dimPiS_S_S_S__param_4];
	cvta.to.global.u64 	%rd1, %rd9;
	cvta.to.global.u64 	%rd2, %rd8;
	cvta.to.global.u64 	%rd3, %rd10;
	cvta.to.global.u64 	%rd4, %rd11;
	mov.b32 	%r15, 0;
	st.global.u32 	[%rd4], %r15;
	st.global.u32 	[%rd3], %r15;
	ld.global.u32 	%r25, [%rd2];
	setp.lt.s32 	%p1, %r25, 1;
	@%p1 bra 	$L__BB4_11;
	ld.global.u32 	%r26, [%rd1];
	cvta.to.global.u64 	%rd5, %rd7;
	mov.b32 	%r27, 0;
	bra.uni 	$L__BB4_3;
$L__BB4_2:
	setp.ge.s32 	%p6, %r27, %r25;
	@%p6 bra 	$L__BB4_11;
$L__BB4_3:
	mov.u32 	%r7, %r27;
	mov.u32 	%r28, %r26;
	add.s32 	%r27, %r7, 1;
	mul.wide.u32 	%rd12, %r7, 4;
	add.s64 	%rd6, %rd1, %rd12;
	ld.global.u32 	%r26, [%rd6+4];
	setp.ge.s32 	%p2, %r28, %r26;
	@%p2 bra 	$L__BB4_2;
$L__BB4_4:
	mul.wide.s32 	%rd13, %r28, 4;
	add.s64 	%rd14, %rd5, %rd13;
	ld.global.u32 	%r11, [%rd14];
	setp.ge.s32 	%p3, %r11, %r7;
	@%p3 bra 	$L__BB4_6;
	ld.global.u32 	%r21, [%rd3];
	add.s32 	%r22, %r21, 1;
	st.global.u32 	[%rd3], %r22;
	bra.uni 	$L__BB4_9;
$L__BB4_6:
	setp.ne.s32 	%p4, %r11, %r7;
	@%p4 bra 	$L__BB4_8;
	ld.global.u32 	%r19, [%rd4];
	add.s32 	%r20, %r19, 1;
	st.global.u32 	[%rd4], %r20;
	bra.uni 	$L__BB4_9;
$L__BB4_8:
	ld.global.u32 	%r17, [%rd4];
	add.s32 	%r18, %r17, 1;
	st.global.u32 	[%rd4], %r18;
$L__BB4_9:
	add.s32 	%r28, %r28, 1;
	ld.global.u32 	%r26, [%rd6+4];
	setp.lt.s32 	%p5, %r28, %r26;
	@%p5 bra 	$L__BB4_4;
	ld.global.u32 	%r25, [%rd2];
	bra.uni 	$L__BB4_2;
$L__BB4_11:
	ret;

}
	// .globl	_Z11Get_LU1_dimPiS_S_
.visible .entry _Z11Get_LU1_dimPiS_S_(
	.param .u64 .ptr .align 1 _Z11Get_LU1_dimPiS_S__param_0,
	.param .u64 .ptr .align 1 _Z11Get_LU1_dimPiS_S__param_1,
	.param .u64 .ptr .align 1 _Z11Get_LU1_dimPiS_S__param_2
)
{
	.reg .b32 	%r<5>;
	.reg .b64 	%rd<7>;

	ld.param.u64 	%rd1, [_Z11Get_LU1_dimPiS_S__param_0];
	ld.param.u64 	%rd2, [_Z11Get_LU1_dimPiS_S__param_1];
	ld.param.u64 	%rd3, [_Z11Get_LU1_dimPiS_S__param_2];
	cvta.to.global.u64 	%rd4, %rd2;
	cvta.to.global.u64 	%rd5, %rd3;
	cvta.to.global.u64 	%rd6, %rd1;
	ld.global.u32 	%r1, [%rd6];
	add.s32 	%r2, %r1, 3;
	st.global.u32 	[%rd5], %r2;
	ld.global.u32 	%r3, [%rd6];
	add.s32 	%r4, %r3, 1;
	st.global.u32 	[%rd4], %r4;
	ret;

}
	// .globl	_Z11Get_L_and_UPiPdS_S_S0_S_S_S0_S_S_
.visible .entry _Z11Get_L_and_UPiPdS_S_S0_S_S_S0_S_S_(
	.param .u64 .ptr .align 1 _Z11Get_L_and_UPiPdS_S_S0_S_S_S0_S_S__param_0,
	.param .u64 .ptr .align 1 _Z11Get_L_and_UPiPdS_S_S0_S_S_S0_S_S__param_1,
	.param .u64 .ptr .align 1 _Z11Get_L_and_UPiPdS_S_S0_S_S_S0_S_S__param_2,
	.param .u64 .ptr .align 1 _Z11Get_L_and_UPiPdS_S_S0_S_S_S0_S_S__param_3,
	.param .u64 .ptr .align 1 _Z11Get_L_and_UPiPdS_S_S0_S_S_S0_S_S__param_4,
	.param .u64 .ptr .align 1 _Z11Get_L_and_UPiPdS_S_S0_S_S_S0_S_S__param_5,
	.param .u64 .ptr .align 1 _Z11Get_L_and_UPiPdS_S_S0_S_S_S0_S_S__param_6,
	.param .u64 .ptr .align 1 _Z11Get_L_and_UPiPdS_S_S0_S_S_S0_S_S__param_7,
	.param .u64 .ptr .align 1 _Z11Get_L_and_UPiPdS_S_S0_S_S_S0_S_S__param_8,
	.param .u64 .ptr .align 1 _Z11Get_L_and_UPiPdS_S_S0_S_S_S0_S_S__param_9
)
{
	.reg .pred 	%p<7>;
	.reg .b32 	%r<37>;
	.reg .b64 	%rd<56>;
	.reg .b64 	%fd<4>;

	ld.param.u64 	%rd14, [_Z11Get_L_and_UPiPdS_S_S0_S_S_S0_S_S__param_0];
	ld.param.u64 	%rd15, [_Z11Get_L_and_UPiPdS_S_S0_S_S_S0_S_S__param_1];
	ld.param.u64 	%rd16, [_Z11Get_L_and_UPiPdS_S_S0_S_S_S0_S_S__param_5];
	ld.param.u64 	%rd17, [_Z11Get_L_and_UPiPdS_S_S0_S_S_S0_S_S__param_6];
	ld.param.u64 	%rd18, [_Z11Get_L_and_UPiPdS_S_S0_S_S_S0_S_S__param_7];
	ld.param.u64 	%rd19, [_Z11Get_L_and_UPiPdS_S_S0_S_S_S0_S_S__param_8];
	ld.param.u64 	%rd20, [_Z11Get_L_and_UPiPdS_S_S0_S_S_S0_S_S__param_9];
	cvta.to.global.u64 	%rd1, %rd16;
	cvta.to.global.u64 	%rd2, %rd19;
	cvta.to.global.u64 	%rd3, %rd18;
	cvta.to.global.u64 	%rd4, %rd15;
	cvta.to.global.u64 	%rd5, %rd14;
	cvta.to.global.u64 	%rd6, %rd20;
	cvta.to.global.u64 	%rd7, %rd17;
	mov.b32 	%r18, 0;
	st.global.u32 	[%rd7], %r18;
	st.global.u32 	[%rd6], %r18;
	ld.global.u32 	%r19, [%rd5];
	setp.lt.s32 	%p1, %r19, 1;
	@%p1 bra 	$L__BB6_10;
	ld.param.u64 	%rd52, [_Z11Get_L_and_UPiPdS_S_S0_S_S_S0_S_S__param_2];
	cvta.to.global.u64 	%rd8, %rd52;
	mov.b32 	%r27, 0;
	mov.u32 	%r34, %r27;
	mov.u32 	%r33, %r27;
$L__BB6_2:
	ld.param.u64 	%rd53, [_Z11Get_L_and_UPiPdS_S_S0_S_S_S0_S_S__param_3];
	cvta.to.global.u64 	%rd21, %rd53;
	mul.wide.u32 	%rd22, %r27, 4;
	add.s64 	%rd9, %rd21, %rd22;
	ld.global.u32 	%r30, [%rd9];
	ld.global.u32 	%r21, [%rd9+4];
	setp.ge.s32 	%p2, %r30, %r21;
	@%p2 bra 	$L__BB6_9;
$L__BB6_3:
	mul.wide.s32 	%rd23, %r30, 4;
	add.s64 	%rd10, %rd8, %rd23;
	ld.global.u32 	%r8, [%rd10];
	setp.ge.s32 	%p3, %r8, %r27;
	@%p3 bra 	$L__BB6_5;
	ld.param.u64 	%rd55, [_Z11Get_L_and_UPiPdS_S_S0_S_S_S0_S_S__param_4];
	mul.wide.s32 	%rd42, %r30, 8;
	add.s64 	%rd43, %rd4, %rd42;
	ld.global.f64 	%fd3, [%rd43];
	cvta.to.global.u64 	%rd44, %rd55;
	mul.wide.s32 	%rd45, %r34, 8;
	add.s64 	%rd46, %rd44, %rd45;
	st.global.f64 	[%rd46], %fd3;
	ld.global.u32 	%r24, [%rd10];
	mul.wide.s32 	%rd47, %r34, 4;
	add.s64 	%rd48, %rd1, %rd47;
	st.global.u32 	[%rd48], %r24;
	add.s32 	%r34, %r34, 1;
	bra.uni 	$L__BB6_8;
$L__BB6_5:
	setp.ne.s32 	%p4, %r8, %r27;
	@%p4 bra 	$L__BB6_7;
	ld.param.u64 	%rd54, [_Z11Get_L_and_UPiPdS_S_S0_S_S_S0_S_S__param_4];
	mul.wide.s32 	%rd30, %r30, 8;
	add.s64 	%rd31, %rd4, %rd30;
	ld.global.f64 	%fd2, [%rd31];
	mul.wide.s32 	%rd32, %r33, 8;
	add.s64 	%rd33, %rd3, %rd32;
	st.global.f64 	[%rd33], %fd2;
	cvta.to.global.u64 	%rd34, %rd54;
	mul.wide.s32 	%rd35, %r34, 8;
	add.s64 	%rd36, %rd34, %rd35;
	mov.b64 	%rd37, 4607182418800017408;
	st.global.u64 	[%rd36], %rd37;
	ld.global.u32 	%r23, [%rd10];
	mul.wide.s32 	%rd38, %r33, 4;
	add.s64 	%rd39, %rd2, %rd38;
	st.global.u32 	[%rd39], %r23;
	mul.wide.s32 	%rd40, %r34, 4;
	add.s64 	%rd41, %rd1, %rd40;
	st.global.u32 	[%rd41], %r23;
	add.s32 	%r33, %r33, 1;
	bra.uni 	$L__BB6_8;
$L__BB6_7:
	mul.wide.s32 	%rd24, %r30, 8;
	add.s64 	%rd25, %rd4, %rd24;
	ld.global.f64 	%fd1, [%rd25];
	mul.wide.s32 	%rd26, %r33, 8;
	add.s64 	%rd27, %rd3, %rd26;
	st.global.f64 	[%rd27], %fd1;
	ld.global.u32 	%r22, [%rd10];
	mul.wide.s32 	%rd28, %r33, 4;
	add.s64 	%rd29, %rd2, %rd28;
	st.global.u32 	[%rd29], %r22;
	add.s32 	%r33, %r33, 1;
$L__BB6_8:
	add.s32 	%r30, %r30, 1;
	ld.global.u32 	%r25, [%rd9+4];
	setp.lt.s32 	%p5, %r30, %r25;
	@%p5 bra 	$L__BB6_3;
$L__BB6_9:
	mul.wide.u32 	%rd49, %r27, 4;
	add.s64 	%rd50, %rd7, %rd49;
	st.global.u32 	[%rd50+4], %r34;
	add.s64 	%rd51, %rd6, %rd49;
	st.global.u32 	[%rd51+4], %r33;
	ld.global.u32 	%r26, [%rd5];
	add.s32 	%r27, %r27, 1;
	setp.lt.s32 	%p6, %r27, %r26;
	@%p6 bra 	$L__BB6_2;
$L__BB6_10:
	ret;

}


// ===== COMPILED SASS (sm_100) =====

	.target	sm_100

	.elftype	@"ET_EXEC"


//--------------------- .note.nv.tkinfo           --------------------------
	.section	.note.nv.tkinfo,"",@"SHT_NOTE"
	.sectionflags	@"SHF_NOTE_NV_TKINFO"
	.tkinfo
        /*0018*/ 	.word	0x00000002
        /*0030*/ 	.string	""
        /*0030*/ 	.string	"ptxas"
        /*0030*/ 	.string	"Cuda compilation tools, release 13.0, V13.0.88"
        /*0030*/ 	.string	"Build cuda_13.0.r13.0/compiler.36424714_0"
        /*0030*/ 	.string	"-arch sm_100 -m 64 "



//--------------------- .note.nv.cuinfo           --------------------------
	.section	.note.nv.cuinfo,"",@"SHT_NOTE"
	.sectionflags	@"SHF_NOTE_NV_CUINFO"
        /*0018*/ 	.short	0x0002
        /*001a*/ 	.short	0x0064
        /*001c*/ 	.short	0x0082
	.zero		2


//--------------------- .nv.info                  --------------------------
	.section	.nv.info,"",@"SHT_CUDA_INFO"
	.align	4


	//----- nvinfo : EIATTR_REGCOUNT
	.align		4
        /*0000*/ 	.byte	0x04, 0x2f
        /*0002*/ 	.short	(.L_1 - .L_0)
	.align		4
.L_0:
        /*0004*/ 	.word	index@(_Z6VecDivPdS_S_i)
        /*0008*/ 	.word	0x00000019


	//----- nvinfo : EIATTR_FRAME_SIZE
	.align		4
.L_1:
        /*000c*/ 	.byte	0x04, 0x11
        /*000e*/ 	.short	(.L_3 - .L_2)
	.align		4
.L_2:
        /*0010*/ 	.word	index@($__internal_0_$__cuda_sm20_div_rn_f64_full)
        /*0014*/ 	.word	0x00000000


	//----- nvinfo : EIATTR_FRAME_SIZE
	.align		4
.L_3:
        /*0018*/ 	.byte	0x04, 0x11
        /*001a*/ 	.short	(.L_5 - .L_4)
	.align		4
.L_4:
        /*001c*/ 	.word	index@(_Z6VecDivPdS_S_i)
        /*0020*/ 	.word	0x00000000


	//----- nvinfo : EIATTR_REGCOUNT
	.align		4
.L_5:
        /*0024*/ 	.byte	0x04, 0x2f
        /*0026*/ 	.short	(.L_7 - .L_6)
	.align		4
.L_6:
        /*0028*/ 	.word	index@(_Z6VecAddPdS_dS_i)
        /*002c*/ 	.word	0x0000000e


	//----- nvinfo : EIATTR_FRAME_SIZE
	.align		4
.L_7:
        /*0030*/ 	.byte	0x04, 0x11
        /*0032*/ 	.short	(.L_9 - .L_8)
	.align		4
.L_8:
        /*0034*/ 	.word	index@(_Z6VecAddPdS_dS_i)
        /*0038*/ 	.word	0x00000000


	//----- nvinfo : EIATTR_REGCOUNT
	.align		4
.L_9:
        /*003c*/ 	.byte	0x04, 0x2f
        /*003e*/ 	.short	(.L_11 - .L_10)
	.align		4
.L_10:
        /*0040*/ 	.word	index@(_Z6VecIncPddS_i)
        /*0044*/ 	.word	0x0000000c


	//----- nvinfo : EIATTR_FRAME_SIZE
	.align		4
.L_11:
        /*0048*/ 	.byte	0x04, 0x11
        /*004a*/ 	.short	(.L_13 - .L_12)
	.align		4
.L_12:
        /*004c*/ 	.word	index@(_Z6VecIncPddS_i)
        /*0050*/ 	.word	0x00000000


	//----- nvinfo : EIATTR_REGCOUNT
	.align		4
.L_13:
        /*0054*/ 	.byte	0x04, 0x2f
        /*0056*/ 	.short	(.L_15 - .L_14)
	.align		4
.L_14:
        /*0058*/ 	.word	index@(_Z8update_xPddS_dS_)
        /*005c*/ 	.word	0x00000010


	//----- nvinfo : EIATTR_FRAME_SIZE
	.align		4
.L_15:
        /*0060*/ 	.byte	0x04, 0x11
        /*0062*/ 	.short	(.L_17 - .L_16)
	.align		4
.L_16:
        /*0064*/ 	.word	index@(_Z8update_xPddS_dS_)
        /*0068*/ 	.word	0x00000000


	//----- nvinfo : EIATTR_REGCOUNT
	.align		4
.L_17:
        /*006c*/ 	.byte	0x04, 0x2f
        /*006e*/ 	.short	(.L_19 - .L_18)
	.align		4
.L_18:
        /*0070*/ 	.word	index@(_Z10Get_LU_dimPiS_S_S_S_)
        /*0074*/ 	.word	0x00000010


	//----- nvinfo : EIATTR_FRAME_SIZE
	.align		4
.L_19:
        /*0078*/ 	.byte	0x04, 0x11
        /*007a*/ 	.short	(.L_21 - .L_20)
	.align		4
.L_20:
        /*007c*/ 	.word	index@(_Z10Get_LU_dimPiS_S_S_S_)
        /*0080*/ 	.word	0x00000000


	//----- nvinfo : EIATTR_REGCOUNT
	.align		4
.L_21:
        /*0084*/ 	.byte	0x04, 0x2f
        /*0086*/ 	.short	(.L_23 - .L_22)
	.align		4
.L_22:
        /*0088*/ 	.word	index@(_Z11Get_LU1_dimPiS_S_)
        /*008c*/ 	.word	0x0000000e


	//----- nvinfo : EIATTR_FRAME_SIZE
	.align		4
.L_23:
        /*0090*/ 	.byte	0x04, 0x11
        /*0092*/ 	.short	(.L_25 - .L_24)
	.align		4
.L_24:
        /*0094*/ 	.word	index@(_Z11Get_LU1_dimPiS_S_)
        /*0098*/ 	.word	0x00000000


	//----- nvinfo : EIATTR_REGCOUNT
	.align		4
.L_25:
        /*009c*/ 	.byte	0x04, 0x2f
        /*009e*/ 	.short	(.L_27 - .L_26)
	.align		4
.L_26:
        /*00a0*/ 	.word	index@(_Z11Get_L_and_UPiPdS_S_S0_S_S_S0_S_S_)
        /*00a4*/ 	.word	0x00000020


	//----- nvinfo : EIATTR_FRAME_SIZE
	.align		4
.L_27:
        /*00a8*/ 	.byte	0x04, 0x11
        /*00aa*/ 	.short	(.L_29 - .L_28)
	.align		4
.L_28:
        /*00ac*/ 	.word	index@(_Z11Get_L_and_UPiPdS_S_S0_S_S_S0_S_S_)
        /*00b0*/ 	.word	0x00000000


	//----- nvinfo : EIATTR_MIN_STACK_SIZE
	.align		4
.L_29:
        /*00b4*/ 	.byte	0x04, 0x12
        /*00b6*/ 	.short	(.L_31 - .L_30)
	.align		4
.L_30:
        /*00b8*/ 	.word	index@(_Z11Get_L_and_UPiPdS_S_S0_S_S_S0_S_S_)
        /*00bc*/ 	.word	0x00000000


	//----- nvinfo : EIATTR_MIN_STACK_SIZE
	.align		4
.L_31:
        /*00c0*/ 	.byte	0x04, 0x12
        /*00c2*/ 	.short	(.L_33 - .L_32)
	.align		4
.L_32:
        /*00c4*/ 	.word	index@(_Z11Get_LU1_dimPiS_S_)
        /*00c8*/ 	.word	0x00000000


	//----- nvinfo : EIATTR_MIN_STACK_SIZE
	.align		4
.L_33:
        /*00cc*/ 	.byte	0x04, 0x12
        /*00ce*/ 	.short	(.L_35 - .L_34)
	.align		4
.L_34:
        /*00d0*/ 	.word	index@(_Z10Get_LU_dimPiS_S_S_S_)
        /*00d4*/ 	.word	0x00000000


	//----- nvinfo : EIATTR_MIN_STACK_SIZE
	.align		4
.L_35:
        /*00d8*/ 	.byte	0x04, 0x12
        /*00da*/ 	.short	(.L_37 - .L_36)
	.align		4
.L_36:
        /*00dc*/ 	.word	index@(_Z8update_xPddS_dS_)
        /*00e0*/ 	.word	0x00000000


	//----- nvinfo : EIATTR_MIN_STACK_SIZE
	.align		4
.L_37:
        /*00e4*/ 	.byte	0x04, 0x12
        /*00e6*/ 	.short	(.L_39 - .L_38)
	.align		4
.L_38:
        /*00e8*/ 	.word	index@(_Z6VecIncPddS_i)
        /*00ec*/ 	.word	0x00000000


	//----- nvinfo : EIATTR_MIN_STACK_SIZE
	.align		4
.L_39:
        /*00f0*/ 	.byte	0x04, 0x12
        /*00f2*/ 	.short	(.L_41 - .L_40)
	.align		4
.L_40:
        /*00f4*/ 	.word	index@(_Z6VecAddPdS_dS_i)
        /*00f8*/ 	.word	0x00000000


	//----- nvinfo : EIATTR_MIN_STACK_SIZE
	.align		4
.L_41:
        /*00fc*/ 	.byte	0x04, 0x12
        /*00fe*/ 	.short	(.L_43 - .L_42)
	.align		4
.L_42:
        /*0100*/ 	.word	index@(_Z6VecDivPdS_S_i)
        /*0104*/ 	.word	0x00000000
.L_43:


//--------------------- .nv.compat                --------------------------
	.section	.nv.compat,"",@"SHT_CUDA_COMPAT_INFO"
	.align	4
        /*0000*/ 	.byte	0x02, 0x09, 0x00, 0x00, 0x02, 0x02, 0x01, 0x00, 0x02, 0x05, 0x05, 0x00, 0x03, 0x07, 0x01, 0x01
        /*0010*/ 	.byte	0x02, 0x03, 0x00, 0x00, 0x02, 0x06, 0x01, 0x00, 0x04, 0x0b, 0x08, 0x00, 0x01, 0x00, 0x00, 0x00
        /*0020*/ 	.byte	0x00, 0x00, 0x00, 0x00


//--------------------- .nv.info._Z11Get_L_and_UPiPdS_S_S0_S_S_S0_S_S_ --------------------------
	.section	.nv.info._Z11Get_L_and_UPiPdS_S_S0_S_S_S0_S_S_,"",@"SHT_CUDA_INFO"
	.sectionflags	@""
	.align	4


	//----- nvinfo : EIATTR_CUDA_API_VERSION
	.align		4
        /*0000*/ 	.byte	0x04, 0x37
        /*0002*/ 	.short	(.L_45 - .L_44)
.L_44:
        /*0004*/ 	.word	0x00000082


	//----- nvinfo : EIATTR_KPARAM_INFO
	.align		4
.L_45:
        /*0008*/ 	.byte	0x04, 0x17
        /*000a*/ 	.short	(.L_47 - .L_46)
.L_46:
        /*000c*/ 	.word	0x00000000
        /*0010*/ 	.short	0x0009
        /*0012*/ 	.short	0x0048
        /*0014*/ 	.byte	0x00, 0xf5, 0x21, 0x00


	//----- nvinfo : EIATTR_KPARAM_INFO
	.align		4
.L_47:
        /*0018*/ 	.byte	0x04, 0x17
        /*001a*/ 	.short	(.L_49 - .L_48)
.L_48:
        /*001c*/ 	.word	0x00000000
        /*0020*/ 	.short	0x0008
        /*0022*/ 	.short	0x0040
        /*0024*/ 	.byte	0x00, 0xf5, 0x21, 0x00


	//----- nvinfo : EIATTR_KPARAM_INFO
	.align		4
.L_49:
        /*0028*/ 	.byte	0x04, 0x17
        /*002a*/ 	.short	(.L_51 - .L_50)
.L_50:
        /*002c*/ 	.word	0x00000000
        /*0030*/ 	.short	0x0007
        /*0032*/ 	.short	0x0038
        /*0034*/ 	.byte	0x00, 0xf5, 0x21, 0x00


	//----- nvinfo : EIATTR_KPARAM_INFO
	.align		4
.L_51:
        /*0038*/ 	.byte	0x04, 0x17
        /*003a*/ 	.short	(.L_53 - .L_52)
.L_52:
        /*003c*/ 	.word	0x00000000
        /*0040*/ 	.short	0x0006
        /*0042*/ 	.short	0x0030
        /*0044*/ 	.byte	0x00, 0xf5, 0x21, 0x00


	//----- nvinfo : EIATTR_KPARAM_INFO
	.align		4
.L_53:
        /*0048*/ 	.byte	0x04, 0x17
        /*004a*/ 	.short	(.L_55 - .L_54)
.L_54:
        /*004c*/ 	.word	0x00000000
        /*0050*/ 	.short	0x0005
        /*0052*/ 	.short	0x0028
        /*0054*/ 	.byte	0x00, 0xf5, 0x21, 0x00


	//----- nvinfo : EIATTR_KPARAM_INFO
	.align		4
.L_55:
        /*0058*/ 	.byte	0x04, 0x17
        /*005a*/ 	.short	(.L_57 - .L_56)
.L_56:
        /*005c*/ 	.word	0x00000000
        /*0060*/ 	.short	0x0004
        /*0062*/ 	.short	0x0020
        /*0064*/ 	.byte	0x00, 0xf5, 0x21, 0x00


	//----- nvinfo : EIATTR_KPARAM_INFO
	.align		4
.L_57:
        /*0068*/ 	.byte	0x04, 0x17
        /*006a*/ 	.short	(.L_59 - .L_58)
.L_58:
        /*006c*/ 	.word	0x00000000
        /*0070*/ 	.short	0x0003
        /*0072*/ 	.short	0x0018
        /*0074*/ 	.byte	0x00, 0xf5, 0x21, 0x00


	//----- nvinfo : EIATTR_KPARAM_INFO
	.align		4
.L_59:
        /*0078*/ 	.byte	0x04, 0x17
        /*007a*/ 	.short	(.L_61 - .L_60)
.L_60:
        /*007c*/ 	.word	0x00000000
        /*0080*/ 	.short	0x0002
        /*0082*/ 	.short	0x0010
        /*0084*/ 	.byte	0x00, 0xf5, 0x21, 0x00


	//----- nvinfo : EIATTR_KPARAM_INFO
	.align		4
.L_61:
        /*0088*/ 	.byte	0x04, 0x17
        /*008a*/ 	.short	(.L_63 - .L_62)
.L_62:
        /*008c*/ 	.word	0x00000000
        /*0090*/ 	.short	0x0001
        /*0092*/ 	.short	0x0008
        /*0094*/ 	.byte	0x00, 0xf5, 0x21, 0x00


	//----- nvinfo : EIATTR_KPARAM_INFO
	.align		4
.L_63:
        /*0098*/ 	.byte	0x04, 0x17
        /*009a*/ 	.short	(.L_65 - .L_64)
.L_64:
        /*009c*/ 	.word	0x00000000
        /*00a0*/ 	.short	0x0000
        /*00a2*/ 	.short	0x0000
        /*00a4*/ 	.byte	0x00, 0xf5, 0x21, 0x00


	//----- nvinfo : EIATTR_SPARSE_MMA_MASK
	.align		4
.L_65:
        /*00a8*/ 	.byte	0x03, 0x50
        /*00aa*/ 	.short	0x0000


	//----- nvinfo : EIATTR_MAXREG_COUNT
	.align		4
        /*00ac*/ 	.byte	0x03, 0x1b
        /*00ae*/ 	.short	0x00ff


	//----- nvinfo : EIATTR_MERCURY_ISA_VERSION
	.align		4
        /*00b0*/ 	.byte	0x03, 0x5f
        /*00b2*/ 	.short	0x0101


	//----- nvinfo : EIATTR_VRC_CTA_INIT_COUNT
	.align		4
        /*00b4*/ 	.byte	0x02, 0x4a
	.zero		1
	.zero		1


	//----- nvinfo : EIATTR_EXIT_INSTR_OFFSETS
	.align		4
        /*00b8*/ 	.byte	0x04, 0x1c
        /*00ba*/ 	.short	(.L_67 - .L_66)


	//   ....[0]....
.L_66:
        /*00bc*/ 	.word	0x00000090


	//   ....[1]....
        /*00c0*/ 	.word	0x000004c0


	//----- nvinfo : EIATTR_CBANK_PARAM_SIZE
	.align		4
.L_67:
        /*00c4*/ 	.byte	0x03, 0x19
        /*00c6*/ 	.short	0x0050


	//----- nvinfo : EIATTR_PARAM_CBANK
	.align		4
        /*00c8*/ 	.byte	0x04, 0x0a
        /*00ca*/ 	.short	(.L_69 - .L_68)
	.align		4
.L_68:
        /*00cc*/ 	.word	index@(.nv.constant0._Z11Get_L_and_UPiPdS_S_S0_S_S_S0_S_S_)
        /*00d0*/ 	.short	0x0380
        /*00d2*/ 	.short	0x0050


	//----- nvinfo : EIATTR_SW_WAR
	.align		4
.L_69:
        /*00d4*/ 	.byte	0x04, 0x36
        /*00d6*/ 	.short	(.L_71 - .L_70)
.L_70:
        /*00d8*/ 	.word	0x00000008
.L_71:


//--------------------- .nv.info._Z11Get_LU1_dimPiS_S_ --------------------------
	.section	.nv.info._Z11Get_LU1_dimPiS_S_,"",@"SHT_CUDA_INFO"
	.sectionflags	@""
	.align	4


	//----- nvinfo : EIATTR_CUDA_API_VERSION
	.align		4
        /*0000*/ 	.byte	0x04, 0x37
        /*0002*/ 	.short	(.L_73 - .L_72)
.L_72:
        /*0004*/ 	.word	0x00000082


	//----- nvinfo : EIATTR_KPARAM_INFO
	.align		4
.L_73:
        /*0008*/ 	.byte	0x04, 0x17
        /*000a*/ 	.short	(.L_75 - .L_74)
.L_74:
        /*000c*/ 	.word	0x00000000
        /*0010*/ 	.short	0x0002
        /*0012*/ 	.short	0x0010
        /*0014*/ 	.byte	0x00, 0xf5, 0x21, 0x00


	//----- nvinfo : EIATTR_KPARAM_INFO
	.align		4
.L_75:
        /*0018*/ 	.byte	0x04, 0x17
        /*001a*/ 	.short	(.L_77 - .L_76)
.L_76:
        /*001c*/ 	.word	0x00000000
        /*0020*/ 	.short	0x0001
        /*0022*/ 	.short	0x0008
        /*0024*/ 	.byte	0x00, 0xf5, 0x21, 0x00


	//----- nvinfo : EIATTR_KPARAM_INFO
	.align		4
.L_77:
        /*0028*/ 	.byte	0x04, 0x17
        /*002a*/ 	.short	(.L_79 - .L_78)
.L_78:
        /*002c*/ 	.word	0x00000000
        /*0030*/ 	.short	0x0000
        /*0032*/ 	.short	0x0000
        /*0034*/ 	.byte	0x00, 0xf5, 0x21, 0x00


	//----- nvinfo : EIATTR_SPARSE_MMA_MASK
	.align		4
.L_79:
        /*0038*/ 	.byte	0x03, 0x50
        /*003a*/ 	.short	0x0000


	//----- nvinfo : EIATTR_MAXREG_COUNT
	.align		4
        /*003c*/ 	.byte	0x03, 0x1b
        /*003e*/ 	.short	0x00ff


	//----- nvinfo : EIATTR_MERCURY_ISA_VERSION
	.align		4
        /*0040*/ 	.byte	0x03, 0x5f
        /*0042*/ 	.short	0x0101


	//----- nvinfo : EIATTR_VRC_CTA_INIT_COUNT
	.align		4
        /*0044*/ 	.byte	0x02, 0x4a
	.zero		1
	.zero		1


	//----- nvinfo : EIATTR_EXIT_INSTR_OFFSETS
	.align		4
        /*0048*/ 	.byte	0x04, 0x1c
        /*004a*/ 	.short	(.L_81 - .L_80)


	//   ....[0]....
.L_80:
        /*004c*/ 	.word	0x000000b0


	//----- nvinfo : EIATTR_CBANK_PARAM_SIZE
	.align		4
.L_81:
        /*0050*/ 	.byte	0x03, 0x19
        /*0052*/ 	.short	0x0018


	//----- nvinfo : EIATTR_PARAM_CBANK
	.align		4
        /*0054*/ 	.byte	0x04, 0x0a
        /*0056*/ 	.short	(.L_83 - .L_82)
	.align		4
.L_82:
        /*0058*/ 	.word	index@(.nv.constant0._Z11Get_LU1_dimPiS_S_)
        /*005c*/ 	.short	0x0380
        /*005e*/ 	.short	0x0018


	//----- nvinfo : EIATTR_SW_WAR
	.align		4
.L_83:
        /*0060*/ 	.byte	0x04, 0x36
        /*0062*/ 	.short	(.L_85 - .L_84)
.L_84:
        /*0064*/ 	.word	0x00000008
.L_85:


//--------------------- .nv.info._Z10Get_LU_dimPiS_S_S_S_ --------------------------
	.section	.nv.info._Z10Get_LU_dimPiS_S_S_S_,"",@"SHT_CUDA_INFO"
	.sectionflags	@""
	.align	4


	//----- nvinfo : EIATTR_CUDA_API_VERSION
	.align		4
        /*0000*/ 	.byte	0x04, 0x37
        /*0002*/ 	.short	(.L_87 - .L_86)
.L_86:
        /*0004*/ 	.word	0x00000082


	//----- nvinfo : EIATTR_KPARAM_INFO
	.align		4
.L_87:
        /*0008*/ 	.byte	0x04, 0x17
        /*000a*/ 	.short	(.L_89 - .L_88)
.L_88:
        /*000c*/ 	.word	0x00000000
        /*0010*/ 	.short	0x0004
        /*0012*/ 	.short	0x0020
        /*0014*/ 	.byte	0x00, 0xf5, 0x21, 0x00


	//----- nvinfo : EIATTR_KPARAM_INFO
	.align		4
.L_89:
        /*0018*/ 	.byte	0x04, 0x17
        /*001a*/ 	.short	(.L_91 - .L_90)
.L_90:
        /*001c*/ 	.word	0x00000000
        /*0020*/ 	.short	0x0003
        /*0022*/ 	.short	0x0018
        /*0024*/ 	.byte	0x00, 0xf5, 0x21, 0x00


	//----- nvinfo : EIATTR_KPARAM_INFO
	.align		4
.L_91:
        /*0028*/ 	.byte	0x04, 0x17
        /*002a*/ 	.short	(.L_93 - .L_92)
.L_92:
        /*002c*/ 	.word	0x00000000
        /*0030*/ 	.short	0x0002
        /*0032*/ 	.short	0x0010
        /*0034*/ 	.byte	0x00, 0xf5, 0x21, 0x00


	//----- nvinfo : EIATTR_KPARAM_INFO
	.align		4
.L_93:
        /*0038*/ 	.byte	0x04, 0x17
        /*003a*/ 	.short	(.L_95 - .L_94)
.L_94:
        /*003c*/ 	.word	0x00000000
        /*0040*/ 	.short	0x0001
        /*0042*/ 	.short	0x0008
        /*0044*/ 	.byte	0x00, 0xf5, 0x21, 0x00


	//----- nvinfo : EIATTR_KPARAM_INFO
	.align		4
.L_95:
        /*0048*/ 	.byte	0x04, 0x17
        /*004a*/ 	.short	(.L_97 - .L_96)
.L_96:
        /*004c*/ 	.word	0x00000000
        /*0050*/ 	.short	0x0000
        /*0052*/ 	.short	0x0000
        /*0054*/ 	.byte	0x00, 0xf5, 0x21, 0x00


	//----- nvinfo : EIATTR_SPARSE_MMA_MASK
	.align		4
.L_97:
        /*0058*/ 	.byte	0x03, 0x50
        /*005a*/ 	.short	0x0000


	//----- nvinfo : EIATTR_MAXREG_COUNT
	.align		4
        /*005c*/ 	.byte	0x03, 0x1b
        /*005e*/ 	.short	0x00ff


	//----- nvinfo : EIATTR_MERCURY_ISA_VERSION
	.align		4
        /*0060*/ 	.byte	0x03, 0x5f
        /*0062*/ 	.short	0x0101


	//----- nvinfo : EIATTR_VRC_CTA_INIT_COUNT
	.align		4
        /*0064*/ 	.byte	0x02, 0x4a
	.zero		1
	.zero		1


	//----- nvinfo : EIATTR_EXIT_INSTR_OFFSETS
	.align		4
        /*0068*/ 	.byte	0x04, 0x1c
        /*006a*/ 	.short	(.L_99 - .L_98)


	//   ....[0]....
.L_98:
        /*006c*/ 	.word	0x00000090


	//   ....[1]....
        /*0070*/ 	.word	0x00000310


	//----- nvinfo : EIATTR_CBANK_PARAM_SIZE
	.align		4
.L_99:
        /*0074*/ 	.byte	0x03, 0x19
        /*0076*/ 	.short	0x0028


	//----- nvinfo : EIATTR_PARAM_CBANK
	.align		4
        /*0078*/ 	.byte	0x04, 0x0a
        /*007a*/ 	.short	(.L_101 - .L_100)
	.align		4
.L_100:
        /*007c*/ 	.word	index@(.nv.constant0._Z10Get_LU_dimPiS_S_S_S_)
        /*0080*/ 	.short	0x0380
        /*0082*/ 	.short	0x0028


	//----- nvinfo : EIATTR_SW_WAR
	.align		4
.L_101:
        /*0084*/ 	.byte	0x04, 0x36
        /*0086*/ 	.short	(.L_103 - .L_102)
.L_102:
        /*0088*/ 	.word	0x00000008
.L_103:


//--------------------- .nv.info._Z8update_xPddS_dS_ --------------------------
	.section	.nv.info._Z8update_xPddS_dS_,"",@"SHT_CUDA_INFO"
	.sectionflags	@""
	.align	4


	//----- nvinfo : EIATTR_CUDA_API_VERSION
	.align		4
        /*0000*/ 	.byte	0x04, 0x37
        /*0002*/ 	.short	(.L_105 - .L_104)
.L_104:
        /*0004*/ 	.word	0x00000082


	//----- nvinfo : EIATTR_KPARAM_INFO
	.align		4
.L_105:
        /*0008*/ 	.byte	0x04, 0x17
        /*000a*/ 	.short	(.L_107 - .L_106)
.L_106:
        /*000c*/ 	.word	0x00000000
        /*0010*/ 	.short	0x0004
        /*0012*/ 	.short	0x0020
        /*0014*/ 	.byte	0x00, 0xf5, 0x21, 0x00


	//----- nvinfo : EIATTR_KPARAM_INFO
	.align		4
.L_107:
        /*0018*/ 	.byte	0x04, 0x17
        /*001a*/ 	.short	(.L_109 - .L_108)
.L_108:
        /*001c*/ 	.word	0x00000000
        /*0020*/ 	.short	0x0003
        /*0022*/ 	.short	0x0018
        /*0024*/ 	.byte	0x00, 0xf0, 0x21, 0x00


	//----- nvinfo : EIATTR_KPARAM_INFO
	.align		4
.L_109:
        /*0028*/ 	.byte	0x04, 0x17
        /*002a*/ 	.short	(.L_111 - .L_110)
.L_110:
        /*002c*/ 	.word	0x00000000
        /*0030*/ 	.short	0x0002
        /*0032*/ 	.short	0x0010
        /*0034*/ 	.byte	0x00, 0xf5, 0x21, 0x00


	//----- nvinfo : EIATTR_KPARAM_INFO
	.align		4
.L_111:
        /*0038*/ 	.byte	0x04, 0x17
        /*003a*/ 	.short	(.L_113 - .L_112)
.L_112:
        /*003c*/ 	.word	0x00000000
        /*0040*/ 	.short	0x0001
        /*0042*/ 	.short	0x0008
        /*0044*/ 	.byte	0x00, 0xf0, 0x21, 0x00


	//----- nvinfo : EIATTR_KPARAM_INFO
	.align		4
.L_113:
        /*0048*/ 	.byte	0x04, 0x17
        /*004a*/ 	.short	(.L_115 - .L_114)
.L_114:
        /*004c*/ 	.word	0x00000000
        /*0050*/ 	.short	0x0000
        /*0052*/ 	.short	0x0000
        /*0054*/ 	.byte	0x00, 0xf5, 0x21, 0x00


	//----- nvinfo : EIATTR_SPARSE_MMA_MASK
	.align		4
.L_115:
        /*0058*/ 	.byte	0x03, 0x50
        /*005a*/ 	.short	0x0000


	//----- nvinfo : EIATTR_MAXREG_COUNT
	.align		4
        /*005c*/ 	.byte	0x03, 0x1b
        /*005e*/ 	.short	0x00ff


	//----- nvinfo : EIATTR_MERCURY_ISA_VERSION
	.align		4
        /*0060*/ 	.byte	0x03, 0x5f
        /*0062*/ 	.short	0x0101


	//----- nvinfo : EIATTR_VRC_CTA_INIT_COUNT
	.align		4
        /*0064*/ 	.byte	0x02, 0x4a
	.zero		1
	.zero		1


	//----- nvinfo : EIATTR_EXIT_INSTR_OFFSETS
	.align		4
        /*0068*/ 	.byte	0x04, 0x1c
        /*006a*/ 	.short	(.L_117 - .L_116)


	//   ....[0]....
.L_116:
        /*006c*/ 	.word	0x00000120


	//----- nvinfo : EIATTR_CBANK_PARAM_SIZE
	.align		4
.L_117:
        /*0070*/ 	.byte	0x03, 0x19
        /*0072*/ 	.short	0x0028


	//----- nvinfo : EIATTR_PARAM_CBANK
	.align		4
        /*0074*/ 	.byte	0x04, 0x0a
        /*0076*/ 	.short	(.L_119 - .L_118)
	.align		4
.L_118:
        /*0078*/ 	.word	index@(.nv.constant0._Z8update_xPddS_dS_)
        /*007c*/ 	.short	0x0380
        /*007e*/ 	.short	0x0028


	//----- nvinfo : EIATTR_SW_WAR
	.align		4
.L_119:
        /*0080*/ 	.byte	0x04, 0x36
        /*0082*/ 	.short	(.L_121 - .L_120)
.L_120:
        /*0084*/ 	.word	0x00000008
.L_121:


//--------------------- .nv.info._Z6VecIncPddS_i  --------------------------
	.section	.nv.info._Z6VecIncPddS_i,"",@"SHT_CUDA_INFO"
	.sectionflags	@""
	.align	4


	//----- nvinfo : EIATTR_CUDA_API_VERSION
	.align		4
        /*0000*/ 	.byte	0x04, 0x37
        /*0002*/ 	.short	(.L_123 - .L_122)
.L_122:
        /*0004*/ 	.word	0x00000082


	//----- nvinfo : EIATTR_KPARAM_INFO
	.align		4
.L_123:
        /*0008*/ 	.byte	0x04, 0x17
        /*000a*/ 	.short	(.L_125 - .L_124)
.L_124:
        /*000c*/ 	.word	0x00000000
        /*0010*/ 	.short	0x0003
        /*0012*/ 	.short	0x0018
        /*0014*/ 	.byte	0x00, 0xf0, 0x11, 0x00


	//----- nvinfo : EIATTR_KPARAM_INFO
	.align		4
.L_125:
        /*0018*/ 	.byte	0x04, 0x17
        /*001a*/ 	.short	(.L_127 - .L_126)
.L_126:
        /*001c*/ 	.word	0x00000000
        /*0020*/ 	.short	0x0002
        /*0022*/ 	.short	0x0010
        /*0024*/ 	.byte	0x00, 0xf5, 0x21, 0x00


	//----- nvinfo : EIATTR_KPARAM_INFO
	.align		4
.L_127:
        /*0028*/ 	.byte	0x04, 0x17
        /*002a*/ 	.short	(.L_129 - .L_128)
.L_128:
        /*002c*/ 	.word	0x00000000
        /*0030*/ 	.short	0x0001
        /*0032*/ 	.short	0x0008
        /*0034*/ 	.byte	0x00, 0xf0, 0x21, 0x00


	//----- nvinfo : EIATTR_KPARAM_INFO
	.align		4
.L_129:
        /*0038*/ 	.byte	0x04, 0x17
        /*003a*/ 	.short	(.L_131 - .L_130)
.L_130:
        /*003c*/ 	.word	0x00000000
        /*0040*/ 	.short	0x0000
        /*0042*/ 	.short	0x0000
        /*0044*/ 	.byte	0x00, 0xf5, 0x21, 0x00


	//----- nvinfo : EIATTR_SPARSE_MMA_MASK
	.align		4
.L_131:
        /*0048*/ 	.byte	0x03, 0x50
        /*004a*/ 	.short	0x0000


	//----- nvinfo : EIATTR_MAXREG_COUNT
	.align		4
        /*004c*/ 	.byte	0x03, 0x1b
        /*004e*/ 	.short	0x00ff


	//----- nvinfo : EIATTR_MERCURY_ISA_VERSION
	.align		4
        /*0050*/ 	.byte	0x03, 0x5f
        /*0052*/ 	.short	0x0101


	//----- nvinfo : EIATTR_VRC_CTA_INIT_COUNT
	.align		4
        /*0054*/ 	.byte	0x02, 0x4a
	.zero		1
	.zero		1


	//----- nvinfo : EIATTR_EXIT_INSTR_OFFSETS
	.align		4
        /*0058*/ 	.byte	0x04, 0x1c
        /*005a*/ 	.short	(.L_133 - .L_132)


	//   ....[0]....
.L_132:
        /*005c*/ 	.word	0x00000070


	//   ....[1]....
        /*0060*/ 	.word	0x00000120


	//----- nvinfo : EIATTR_CBANK_PARAM_SIZE
	.align		4
.L_133:
        /*0064*/ 	.byte	0x03, 0x19
        /*0066*/ 	.short	0x001c


	//----- nvinfo : EIATTR_PARAM_CBANK
	.align		4
        /*0068*/ 	.byte	0x04, 0x0a
        /*006a*/ 	.short	(.L_135 - .L_134)
	.align		4
.L_134:
        /*006c*/ 	.word	index@(.nv.constant0._Z6VecIncPddS_i)
        /*0070*/ 	.short	0x0380
        /*0072*/ 	.short	0x001c


	//----- nvinfo : EIATTR_SW_WAR
	.align		4
.L_135:
        /*0074*/ 	.byte	0x04, 0x36
        /*0076*/ 	.short	(.L_137 - .L_136)
.L_136:
        /*0078*/ 	.word	0x00000008
.L_137:


//--------------------- .nv.info._Z6VecAddPdS_dS_i --------------------------
	.section	.nv.info._Z6VecAddPdS_dS_i,"",@"SHT_CUDA_INFO"
	.sectionflags	@""
	.align	4


	//----- nvinfo : EIATTR_CUDA_API_VERSION
	.align		4
        /*0000*/ 	.byte	0x04, 0x37
        /*0002*/ 	.short	(.L_139 - .L_138)
.L_138:
        /*0004*/ 	.word	0x00000082


	//----- nvinfo : EIATTR_KPARAM_INFO
	.align		4
.L_139:
        /*0008*/ 	.byte	0x04, 0x17
        /*000a*/ 	.short	(.L_141 - .L_140)
.L_140:
        /*000c*/ 	.word	0x00000000
        /*0010*/ 	.short	0x0004
        /*0012*/ 	.short	0x0020
        /*0014*/ 	.byte	0x00, 0xf0, 0x11, 0x00


	//----- nvinfo : EIATTR_KPARAM_INFO
	.align		4
.L_141:
        /*0018*/ 	.byte	0x04, 0x17
        /*001a*/ 	.short	(.L_143 - .L_142)
.L_142:
        /*001c*/ 	.word	0x00000000
        /*0020*/ 	.short	0x0003
        /*0022*/ 	.short	0x0018
        /*0024*/ 	.byte	0x00, 0xf5, 0x21, 0x00


	//----- nvinfo : EIATTR_KPARAM_INFO
	.align		4
.L_143:
        /*0028*/ 	.byte	0x04, 0x17
        /*002a*/ 	.short	(.L_145 - .L_144)
.L_144:
        /*002c*/ 	.word	0x00000000
        /*0030*/ 	.short	0x0002
        /*0032*/ 	.short	0x0010
        /*0034*/ 	.byte	0x00, 0xf0, 0x21, 0x00


	//----- nvinfo : EIATTR_KPARAM_INFO
	.align		4
.L_145:
        /*0038*/ 	.byte	0x04, 0x17
        /*003a*/ 	.short	(.L_147 - .L_146)
.L_146:
        /*003c*/ 	.word	0x00000000
        /*0040*/ 	.short	0x0001
        /*0042*/ 	.short	0x0008
        /*0044*/ 	.byte	0x00, 0xf5, 0x21, 0x00


	//----- nvinfo : EIATTR_KPARAM_INFO
	.align		4
.L_147:
        /*0048*/ 	.byte	0x04, 0x17
        /*004a*/ 	.short	(.L_149 - .L_148)
.L_148:
        /*004c*/ 	.word	0x00000000
        /*0050*/ 	.short	0x0000
        /*0052*/ 	.short	0x0000
        /*0054*/ 	.byte	0x00, 0xf5, 0x21, 0x00


	//----- nvinfo : EIATTR_SPARSE_MMA_MASK
	.align		4
.L_149:
        /*0058*/ 	.byte	0x03, 0x50
        /*005a*/ 	.short	0x0000


	//----- nvinfo : EIATTR_MAXREG_COUNT
	.align		4
        /*005c*/ 	.byte	0x03, 0x1b
        /*005e*/ 	.short	0x00ff


	//----- nvinfo : EIATTR_MERCURY_ISA_VERSION
	.align		4
        /*0060*/ 	.byte	0x03, 0x5f
        /*0062*/ 	.short	0x0101


	//----- nvinfo : EIATTR_VRC_CTA_INIT_COUNT
	.align		4
        /*0064*/ 	.byte	0x02, 0x4a
	.zero		1
	.zero		1


	//----- nvinfo : EIATTR_EXIT_INSTR_OFFSETS
	.align		4
        /*0068*/ 	.byte	0x04, 0x1c
        /*006a*/ 	.short	(.L_151 - .L_150)


	//   ....[0]....
.L_150:
        /*006c*/ 	.word	0x00000070


	//   ....[1]....
        /*0070*/ 	.word	0x00000140


	//----- nvinfo : EIATTR_CBANK_PARAM_SIZE
	.align		4
.L_151:
        /*0074*/ 	.byte	0x03, 0x19
        /*0076*/ 	.short	0x0024


	//----- nvinfo : EIATTR_PARAM_CBANK
	.align		4
        /*0078*/ 	.byte	0x04, 0x0a
        /*007a*/ 	.short	(.L_153 - .L_152)
	.align		4
.L_152:
        /*007c*/ 	.word	index@(.nv.constant0._Z6VecAddPdS_dS_i)
        /*0080*/ 	.short	0x0380
        /*0082*/ 	.short	0x0024


	//----- nvinfo : EIATTR_SW_WAR
	.align		4
.L_153:
        /*0084*/ 	.byte	0x04, 0x36
        /*0086*/ 	.short	(.L_155 - .L_154)
.L_154:
        /*0088*/ 	.word	0x00000008
.L_155:


//--------------------- .nv.info._Z6VecDivPdS_S_i --------------------------
	.section	.nv.info._Z6VecDivPdS_S_i,"",@"SHT_CUDA_INFO"
	.sectionflags	@""
	.align	4


	//----- nvinfo : EIATTR_CUDA_API_VERSION
	.align		4
        /*0000*/ 	.byte	0x04, 0x37
        /*0002*/ 	.short	(.L_157 - .L_156)
.L_156:
        /*0004*/ 	.word	0x00000082


	//----- nvinfo : EIATTR_KPARAM_INFO
	.align		4
.L_157:
        /*0008*/ 	.byte	0x04, 0x17
        /*000a*/ 	.short	(.L_159 - .L_158)
.L_158:
        /*000c*/ 	.word	0x00000000
        /*0010*/ 	.short	0x0003
        /*0012*/ 	.short	0x0018
        /*0014*/ 	.byte	0x00, 0xf0, 0x11, 0x00


	//----- nvinfo : EIATTR_KPARAM_INFO
	.align		4
.L_159:
        /*0018*/ 	.byte	0x04, 0x17
        /*001a*/ 	.short	(.L_161 - .L_160)
.L_160:
        /*001c*/ 	.word	0x00000000
        /*0020*/ 	.short	0x0002
        /*0022*/ 	.short	0x0010
        /*0024*/ 	.byte	0x00, 0xf5, 0x21, 0x00


	//----- nvinfo : EIATTR_KPARAM_INFO
	.align		4
.L_161:
        /*0028*/ 	.byte	0x04, 0x17
        /*002a*/ 	.short	(.L_163 - .L_162)
.L_162:
        /*002c*/ 	.word	0x00000000
        /*0030*/ 	.short	0x0001
        /*0032*/ 	.short	0x0008
        /*0034*/ 	.byte	0x00, 0xf5, 0x21, 0x00


	//----- nvinfo : EIATTR_KPARAM_INFO
	.align		4
.L_163:
        /*0038*/ 	.byte	0x04, 0x17
        /*003a*/ 	.short	(.L_165 - .L_164)
.L_164:
        /*003c*/ 	.word	0x00000000
        /*0040*/ 	.short	0x0000
        /*0042*/ 	.short	0x0000
        /*0044*/ 	.byte	0x00, 0xf5, 0x21, 0x00


	//----- nvinfo : EIATTR_SPARSE_MMA_MASK
	.align		4
.L_165:
        /*0048*/ 	.byte	0x03, 0x50
        /*004a*/ 	.short	0x0000


	//----- nvinfo : EIATTR_MAXREG_COUNT
	.align		4
        /*004c*/ 	.byte	0x03, 0x1b
        /*004e*/ 	.short	0x00ff


	//----- nvinfo : EIATTR_MERCURY_ISA_VERSION
	.align		4
        /*0050*/ 	.byte	0x03, 0x5f
        /*0052*/ 	.short	0x0101


	//----- nvinfo : EIATTR_VRC_CTA_INIT_COUNT
	.align		4
        /*0054*/ 	.byte	0x02, 0x4a
	.zero		1
	.zero		1


	//----- nvinfo : EIATTR_EXIT_INSTR_OFFSETS
	.align		4
        /*0058*/ 	.byte	0x04, 0x1c
        /*005a*/ 	.short	(.L_167 - .L_166)


	//   ....[0]....
.L_166:
        /*005c*/ 	.word	0x00000070


	//   ....[1]....
        /*0060*/ 	.word	0x000002c0


	//----- nvinfo : EIATTR_CRS_STACK_SIZE
	.align		4
.L_167:
        /*0064*/ 	.byte	0x04, 0x1e
        /*0066*/ 	.short	(.L_169 - .L_168)
.L_168:
        /*0068*/ 	.word	0x00000000


	//----- nvinfo : EIATTR_CBANK_PARAM_SIZE
	.align		4
.L_169:
        /*006c*/ 	.byte	0x03, 0x19
        /*006e*/ 	.short	0x001c


	//----- nvinfo : EIATTR_PARAM_CBANK
	.align		4
        /*0070*/ 	.byte	0x04, 0x0a
        /*0072*/ 	.short	(.L_171 - .L_170)
	.align		4
.L_170:
        /*0074*/ 	.word	index@(.nv.constant0._Z6VecDivPdS_S_i)
        /*0078*/ 	.short	0x0380
        /*007a*/ 	.short	0x001c


	//----- nvinfo : EIATTR_SW_WAR
	.align		4
.L_171:
        /*007c*/ 	.byte	0x04, 0x36
        /*007e*/ 	.short	(.L_173 - .L_172)
.L_172:
        /*0080*/ 	.word	0x00000008
.L_173:


//--------------------- .nv.callgraph             --------------------------
	.section	.nv.callgraph,"",@"SHT_CUDA_CALLGRAPH"
	.align	4
	.sectionentsize	8
	.align		4
        /*0000*/ 	.word	0x00000000
	.align		4
        /*0004*/ 	.word	0xffffffff
	.align		4
        /*0008*/ 	.word	0x00000000
	.align		4
        /*000c*/ 	.word	0xfffffffe
	.align		4
        /*0010*/ 	.word	0x00000000
	.align		4
        /*0014*/ 	.word	0xfffffffd
	.align		4
        /*0018*/ 	.word	0x00000000
	.align		4
        /*001c*/ 	.word	0xfffffffc


//--------------------- .text._Z11Get_L_and_UPiPdS_S_S0_S_S_S0_S_S_ --------------------------
	.section	.text._Z11Get_L_and_UPiPdS_S_S0_S_S_S0_S_S_,"ax",@progbits
	.align	128
        .global         _Z11Get_L_and_UPiPdS_S_S0_S_S_S0_S_S_
        .type           _Z11Get_L_and_UPiPdS_S_S0_S_S_S0_S_S_,@function
        .size           _Z11Get_L_and_UPiPdS_S_S0_S_S_S0_S_S_,(.L_x_28 - _Z11Get_L_and_UPiPdS_S_S0_S_S_S0_S_S_)
        .other          _Z11Get_L_and_UPiPdS_S_S0_S_S_S0_S_S_,@"STO_CUDA_ENTRY STV_DEFAULT"
_Z11Get_L_and_UPiPdS_S_S0_S_S_S0_S_S_:
.text._Z11Get_L_and_UPiPdS_S_S0_S_S_S0_S_S_:
[----:B------:R-:W-:Y:S08]  /*0000*/  LDC R1, c[0x0][0x37c] ;  /* 0x0000df00ff017b82 */ /* 0x000ff00000000800 */
[----:B------:R-:W0:Y:S01]  /*0010*/  LDC.64 R2, c[0x0][0x3b0] ;  /* 0x0000ec00ff027b82 */ /* 0x000e220000000a00 */
[----:B------:R-:W0:Y:S07]  /*0020*/  LDCU.64 UR4, c[0x0][0x358] ;  /* 0x00006b00ff0477ac */ /* 0x000e2e0008000a00 */
[----:B------:R-:W1:Y:S08]  /*0030*/  LDC.64 R4, c[0x0][0x3c8] ;  /* 0x0000f200ff047b82 */ /* 0x000e700000000a00 */
[----:B------:R-:W2:Y:S01]  /*0040*/  LDC.64 R6, c[0x0][0x380] ;  /* 0x0000e000ff067b82 */ /* 0x000ea20000000a00 */
[----:B0-----:R0:W-:Y:S04]  /*0050*/  STG.E desc[UR4][R2.64], RZ ;  /* 0x000000ff02007986 */ /* 0x0011e8000c101904 */
[----:B-1----:R0:W-:Y:S04]  /*0060*/  STG.E desc[UR4][R4.64], RZ ;  /* 0x000000ff04007986 */ /* 0x0021e8000c101904 */
[----:B--2---:R-:W2:Y:S02]  /*0070*/  LDG.E R6, desc[UR4][R6.64] ;  /* 0x0000000406067981 */ /* 0x004ea4000c1e1900 */
[----:B--2---:R-:W-:-:S13]  /*0080*/  ISETP.GE.AND P0, PT, R6, 0x1, PT ;  /* 0x000000010600780c */ /* 0x004fda0003f06270 */
[----:B0-----:R-:W-:Y:S05]  /*0090*/  @!P0 EXIT ;  /* 0x000000000000894d */ /* 0x001fea0003800000 */
[----:B------:R-:W-:Y:S01]  /*00a0*/  HFMA2 R0, -RZ, RZ, 0, 0 ;  /* 0x00000000ff007431 */ /* 0x000fe200000001ff */
[----:B------:R-:W-:-:S07]  /*00b0*/  CS2R R2, SRZ ;  /* 0x0000000000027805 */ /* 0x000fce000001ff00 */
.L_x_4:
[----:B------:R-:W0:Y:S02]  /*00c0*/  LDC.64 R16, c[0x0][0x398] ;  /* 0x0000e600ff107b82 */ /* 0x000e240000000a00 */
[----:B0-----:R-:W-:-:S05]  /*00d0*/  IMAD.WIDE.U32 R16, R0, 0x4, R16 ;  /* 0x0000000400107825 */ /* 0x001fca00078e0010 */
[----:B--2---:R-:W2:Y:S04]  /*00e0*/  LDG.E R27, desc[UR4][R16.64] ;  /* 0x00000004101b7981 */ /* 0x004ea8000c1e1900 */
[----:B------:R-:W2:Y:S02]  /*00f0*/  LDG.E R4, desc[UR4][R16.64+0x4] ;  /* 0x0000040410047981 */ /* 0x000ea4000c1e1900 */
[----:B--2---:R-:W-:-:S13]  /*0100*/  ISETP.GE.AND P0, PT, R27, R4, PT ;  /* 0x000000041b00720c */ /* 0x004fda0003f06270 */
[----:B-1----:R-:W-:Y:S05]  /*0110*/  @P0 BRA `(.L_x_0) ;  /* 0x0000000000bc0947 */ /* 0x002fea0003800000 */
[----:B------:R-:W0:Y:S08]  /*0120*/  LDC.64 R14, c[0x0][0x388] ;  /* 0x0000e200ff0e7b82 */ /* 0x000e300000000a00 */
[----:B------:R-:W1:Y:S08]  /*0130*/  LDC.64 R12, c[0x0][0x390] ;  /* 0x0000e400ff0c7b82 */ /* 0x000e700000000a00 */
[----:B------:R-:W2:Y:S08]  /*0140*/  LDC.64 R10, c[0x0][0x3a0] ;  /* 0x0000e800ff0a7b82 */ /* 0x000eb00000000a00 */
[----:B------:R-:W3:Y:S08]  /*0150*/  LDC.64 R8, c[0x0][0x3a8] ;  /* 0x0000ea00ff087b82 */ /* 0x000ef00000000a00 */
[----:B------:R-:W4:Y:S08]  /*0160*/  LDC.64 R6, c[0x0][0x3b8] ;  /* 0x0000ee00ff067b82 */ /* 0x000f300000000a00 */
[----:B------:R-:W0:Y:S02]  /*0170*/  LDC.64 R4, c[0x0][0x3c0] ;  /* 0x0000f000ff047b82 */ /* 0x000e240000000a00 */
.L_x_3:
[----:B-1----:R-:W-:-:S05]  /*0180*/  IMAD.WIDE R18, R27, 0x4, R12 ;  /* 0x000000041b127825 */ /* 0x002fca00078e020c */
[----:B------:R-:W5:Y:S02]  /*0190*/  LDG.E R21, desc[UR4][R18.64] ;  /* 0x0000000412157981 */ /* 0x000f64000c1e1900 */
[----:B-----5:R-:W-:-:S13]  /*01a0*/  ISETP.GE.AND P0, PT, R21, R0, PT ;  /* 0x000000001500720c */ /* 0x020fda0003f06270 */
[----:B------:R-:W-:Y:S05]  /*01b0*/  @P0 BRA `(.L_x_1) ;  /* 0x0000000000240947 */ /* 0x000fea0003800000 */
[----:B0-----:R-:W-:-:S06]  /*01c0*/  IMAD.WIDE R20, R27, 0x8, R14 ;  /* 0x000000081b147825 */ /* 0x001fcc00078e020e */
[----:B------:R-:W5:Y:S01]  /*01d0*/  LDG.E.64 R20, desc[UR4][R20.64] ;  /* 0x0000000414147981 */ /* 0x000f62000c1e1b00 */
[----:B--2---:R-:W-:-:S05]  /*01e0*/  IMAD.WIDE R22, R2, 0x8, R10 ;  /* 0x0000000802167825 */ /* 0x004fca00078e020a */
[----:B-----5:R1:W-:Y:S04]  /*01f0*/  STG.E.64 desc[UR4][R22.64], R20 ;  /* 0x0000001416007986 */ /* 0x0203e8000c101b04 */
[----:B------:R-:W2:Y:S01]  /*0200*/  LDG.E R19, desc[UR4][R18.64] ;  /* 0x0000000412137981 */ /* 0x000ea2000c1e1900 */
[C---:B---3--:R-:W-:Y:S01]  /*0210*/  IMAD.WIDE R24, R2.reuse, 0x4, R8 ;  /* 0x0000000402187825 */ /* 0x048fe200078e0208 */
[----:B------:R-:W-:-:S04]  /*0220*/  IADD3 R2, PT, PT, R2, 0x1, RZ ;  /* 0x0000000102027810 */ /* 0x000fc80007ffe0ff */
[----:B--2---:R1:W-:Y:S01]  /*0230*/  STG.E desc[UR4][R24.64], R19 ;  /* 0x0000001318007986 */ /* 0x0043e2000c101904 */
[----:B------:R-:W-:Y:S05]  /*0240*/  BRA `(.L_x_2) ;  /* 0x0000000000607947 */ /* 0x000fea0003800000 */
.L_x_1:
[----:B------:R-:W-:Y:S01]  /*0250*/  ISETP.NE.AND P0, PT, R21, R0, PT ;  /* 0x000000001500720c */ /* 0x000fe20003f05270 */
[----:B0-----:R-:W-:Y:S01]  /*0260*/  IMAD.WIDE R20, R27, 0x8, R14 ;  /* 0x000000081b147825 */ /* 0x001fe200078e020e */
[----:B------:R-:W0:Y:S11]  /*0270*/  LDC.64 R24, c[0x0][0x3a0] ;  /* 0x0000e800ff187b82 */ /* 0x000e360000000a00 */
[----:B------:R-:W5:Y:S01]  /*0280*/  @!P0 LDG.E.64 R22, desc[UR4][R20.64] ;  /* 0x0000000414168981 */ /* 0x000f62000c1e1b00 */
[----:B----4-:R-:W-:-:S05]  /*0290*/  @!P0 IMAD.WIDE R28, R3, 0x8, R6 ;  /* 0x00000008031c8825 */ /* 0x010fca00078e0206 */
[----:B-----5:R0:W-:Y:S02]  /*02a0*/  @!P0 STG.E.64 desc[UR4][R28.64], R22 ;  /* 0x000000161c008986 */ /* 0x0201e4000c101b04 */
[----:B0-----:R-:W-:Y:S01]  /*02b0*/  @!P0 IMAD.WIDE R22, R2, 0x8, R24 ;  /* 0x0000000802168825 */ /* 0x001fe200078e0218 */
[----:B------:R-:W-:Y:S01]  /*02c0*/  @!P0 MOV R24, 0x0 ;  /* 0x0000000000188802 */ /* 0x000fe20000000f00 */
[----:B------:R-:W0:Y:S01]  /*02d0*/  LDC.64 R28, c[0x0][0x3a8] ;  /* 0x0000ea00ff1c7b82 */ /* 0x000e220000000a00 */
[----:B------:R-:W-:-:S05]  /*02e0*/  @!P0 MOV R25, 0x3ff00000 ;  /* 0x3ff0000000198802 */ /* 0x000fca0000000f00 */
[----:B------:R1:W-:Y:S04]  /*02f0*/  @!P0 STG.E.64 desc[UR4][R22.64], R24 ;  /* 0x0000001816008986 */ /* 0x0003e8000c101b04 */
[----:B------:R-:W4:Y:S01]  /*0300*/  @!P0 LDG.E R26, desc[UR4][R18.64] ;  /* 0x00000004121a8981 */ /* 0x000f22000c1e1900 */
[----:B-1----:R-:W-:-:S04]  /*0310*/  @!P0 IMAD.WIDE R24, R3, 0x4, R4 ;  /* 0x0000000403188825 */ /* 0x002fc800078e0204 */
[----:B0-----:R-:W-:Y:S01]  /*0320*/  @!P0 IMAD.WIDE R28, R2, 0x4, R28 ;  /* 0x00000004021c8825 */ /* 0x001fe200078e021c */
[----:B----4-:R-:W-:Y:S04]  /*0330*/  @!P0 STG.E desc[UR4][R24.64], R26 ;  /* 0x0000001a18008986 */ /* 0x010fe8000c101904 */
[----:B------:R-:W-:Y:S04]  /*0340*/  @!P0 STG.E desc[UR4][R28.64], R26 ;  /* 0x0000001a1c008986 */ /* 0x000fe8000c101904 */
[----:B------:R-:W4:Y:S01]  /*0350*/  @P0 LDG.E.64 R20, desc[UR4][R20.64] ;  /* 0x0000000414140981 */ /* 0x000f22000c1e1b00 */
[----:B------:R-:W-:-:S05]  /*0360*/  @!P0 IADD3 R3, PT, PT, R3, 0x1, RZ ;  /* 0x0000000103038810 */ /* 0x000fca0007ffe0ff */
[----:B------:R-:W-:-:S05]  /*0370*/  @P0 IMAD.WIDE R22, R3, 0x8, R6 ;  /* 0x0000000803160825 */ /* 0x000fca00078e0206 */
[----:B----4-:R0:W-:Y:S04]  /*0380*/  @P0 STG.E.64 desc[UR4][R22.64], R20 ;  /* 0x0000001416000986 */ /* 0x0101e8000c101b04 */
[----:B0-----:R0:W4:Y:S02]  /*0390*/  @P0 LDG.E R23, desc[UR4][R18.64] ;  /* 0x0000000412170981 */ /* 0x001124000c1e1900 */
[C---:B0-----:R-:W-:Y:S01]  /*03a0*/  @P0 IMAD.WIDE R18, R3.reuse, 0x4, R4 ;  /* 0x0000000403120825 */ /* 0x041fe200078e0204 */
[----:B------:R-:W-:-:S04]  /*03b0*/  @P0 IADD3 R3, PT, PT, R3, 0x1, RZ ;  /* 0x0000000103030810 */ /* 0x000fc80007ffe0ff */
[----:B----4-:R0:W-:Y:S03]  /*03c0*/  @P0 STG.E desc[UR4][R18.64], R23 ;  /* 0x0000001712000986 */ /* 0x0101e6000c101904 */
.L_x_2:
[----:B0-----:R-:W5:Y:S01]  /*03d0*/  LDG.E R18, desc[UR4][R16.64+0x4] ;  /* 0x0000040410127981 */ /* 0x001f62000c1e1900 */
[----:B------:R-:W-:-:S04]  /*03e0*/  IADD3 R27, PT, PT, R27, 0x1, RZ ;  /* 0x000000011b1b7810 */ /* 0x000fc80007ffe0ff */
[----:B-----5:R-:W-:-:S13]  /*03f0*/  ISETP.GE.AND P0, PT, R27, R18, PT ;  /* 0x000000121b00720c */ /* 0x020fda0003f06270 */
[----:B------:R-:W-:Y:S05]  /*0400*/  @!P0 BRA `(.L_x_3) ;  /* 0xfffffffc005c8947 */ /* 0x000fea000383ffff */
.L_x_0:
[----:B------:R-:W0:Y:S08]  /*0410*/  LDC.64 R4, c[0x0][0x3b0] ;  /* 0x0000ec00ff047b82 */ /* 0x000e300000000a00 */
[----:B----4-:R-:W4:Y:S08]  /*0420*/  LDC.64 R6, c[0x0][0x3c8] ;  /* 0x0000f200ff067b82 */ /* 0x010f300000000a00 */
[----:B---3--:R-:W3:Y:S01]  /*0430*/  LDC.64 R8, c[0x0][0x380] ;  /* 0x0000e000ff087b82 */ /* 0x008ee20000000a00 */
[----:B0-----:R-:W-:-:S05]  /*0440*/  IMAD.WIDE.U32 R4, R0, 0x4, R4 ;  /* 0x0000000400047825 */ /* 0x001fca00078e0004 */
[----:B------:R0:W-:Y:S01]  /*0450*/  STG.E desc[UR4][R4.64+0x4], R2 ;  /* 0x0000040204007986 */ /* 0x0001e2000c101904 */
[----:B----4-:R-:W-:-:S05]  /*0460*/  IMAD.WIDE.U32 R6, R0, 0x4, R6 ;  /* 0x0000000400067825 */ /* 0x010fca00078e0006 */
[----:B------:R0:W-:Y:S04]  /*0470*/  STG.E desc[UR4][R6.64+0x4], R3 ;  /* 0x0000040306007986 */ /* 0x0001e8000c101904 */
[----:B---3--:R-:W3:Y:S01]  /*0480*/  LDG.E R9, desc[UR4][R8.64] ;  /* 0x0000000408097981 */ /* 0x008ee2000c1e1900 */
[----:B------:R-:W-:-:S04]  /*0490*/  IADD3 R0, PT, PT, R0, 0x1, RZ ;  /* 0x0000000100007810 */ /* 0x000fc80007ffe0ff */
[----:B---3--:R-:W-:-:S13]  /*04a0*/  ISETP.GE.AND P0, PT, R0, R9, PT ;  /* 0x000000090000720c */ /* 0x008fda0003f06270 */
[----:B0-----:R-:W-:Y:S05]  /*04b0*/  @!P0 BRA `(.L_x_4) ;  /* 0xfffffffc00008947 */ /* 0x001fea000383ffff */
[----:B------:R-:W-:Y:S05]  /*04c0*/  EXIT ;  /* 0x000000000000794d */ /* 0x000fea0003800000 */
.L_x_5:
[----:B------:R-:W-:-:S00]  /*04d0*/  BRA `(.L_x_5) ;  /* 0xfffffffc00fc7947 */ /* 0x000fc0000383ffff */
[----:B------:R-:W-:-:S00]  /*04e0*/  NOP ;  /* 0x0000000000007918 */ /* 0x000fc00000000000 */
        /* <DEDUP_REMOVED lines=9> */
.L_x_28:


//--------------------- .text._Z11Get_LU1_dimPiS_S_ --------------------------
	.section	.text._Z11Get_LU1_dimPiS_S_,"ax",@progbits
	.align	128
        .global         _Z11Get_LU1_dimPiS_S_
        .type           _Z11Get_LU1_dimPiS_S_,@function
        .size           _Z11Get_LU1_dimPiS_S_,(.L_x_29 - _Z11Get_LU1_dimPiS_S_)
        .other          _Z11Get_LU1_dimPiS_S_,@"STO_CUDA_ENTRY STV_DEFAULT"
_Z11Get_LU1_dimPiS_S_:
.text._Z11Get_LU1_dimPiS_S_:
[----:B------:R-:W-:Y:S08]  /*0000*/  LDC R1, c[0x0][0x37c] ;  /* 0x0000df00ff017b82 */ /* 0x000ff00000000800 */
[----:B------:R-:W0:Y:S01]  /*0010*/  LDC.64 R2, c[0x0][0x380] ;  /* 0x0000e000ff027b82 */ /* 0x000e220000000a00 */
[----:B------:R-:W0:Y:S02]  /*0020*/  LDCU.64 UR4, c[0x0][0x358] ;  /* 0x00006b00ff0477ac */ /* 0x000e240008000a00 */
[----:B0-----:R-:W2:Y:S05]  /*0030*/  LDG.E R0, desc[UR4][R2.64] ;  /* 0x0000000402007981 */ /* 0x001eaa000c1e1900 */
[----:B------:R-:W0:Y:S08]  /*0040*/  LDC.64 R4, c[0x0][0x390] ;  /* 0x0000e400ff047b82 */ /* 0x000e300000000a00 */
[----:B------:R-:W1:Y:S01]  /*0050*/  LDC.64 R6, c[0x0][0x388] ;  /* 0x0000e200ff067b82 */ /* 0x000e620000000a00 */
[----:B--2---:R-:W-:-:S05]  /*0060*/  IADD3 R9, PT, PT, R0, 0x3, RZ ;  /* 0x0000000300097810 */ /* 0x004fca0007ffe0ff */
[----:B0-----:R-:W-:Y:S04]  /*0070*/  STG.E desc[UR4][R4.64], R9 ;  /* 0x0000000904007986 */ /* 0x001fe8000c101904 */
[----:B------:R-:W2:Y:S02]  /*0080*/  LDG.E R0, desc[UR4][R2.64] ;  /* 0x0000000402007981 */ /* 0x000ea4000c1e1900 */
[----:B--2---:R-:W-:-:S05]  /*0090*/  IADD3 R11, PT, PT, R0, 0x1, RZ ;  /* 0x00000001000b7810 */ /* 0x004fca0007ffe0ff */
[----:B-1----:R-:W-:Y:S01]  /*00a0*/  STG.E desc[UR4][R6.64], R11 ;  /* 0x0000000b06007986 */ /* 0x002fe2000c101904 */
[----:B------:R-:W-:Y:S05]  /*00b0*/  EXIT ;  /* 0x000000000000794d */ /* 0x000fea0003800000 */
.L_x_6:
        /* <DEDUP_REMOVED lines=12> */
.L_x_29:


//--------------------- .text._Z10Get_LU_dimPiS_S_S_S_ --------------------------
	.section	.text._Z10Get_LU_dimPiS_S_S_S_,"ax",@progbits
	.align	128
        .global         _Z10Get_LU_dimPiS_S_S_S_
        .type           _Z10Get_LU_dimPiS_S_S_S_,@function
        .size           _Z10Get_LU_dimPiS_S_S_S_,(.L_x_30 - _Z10Get_LU_dimPiS_S_S_S_)
        .other          _Z10Get_LU_dimPiS_S_S_S_,@"STO_CUDA_ENTRY STV_DEFAULT"
_Z10Get_LU_dimPiS_S_S_S_:
.text._Z10Get_LU_dimPiS_S_S_S_:
        /* <DEDUP_REMOVED lines=10> */
[----:B------:R-:W0:Y:S02]  /*00a0*/  LDC.64 R2, c[0x0][0x390] ;  /* 0x0000e400ff027b82 */ /* 0x000e240000000a00 */
[----:B0-----:R0:W5:Y:S01]  /*00b0*/  LDG.E R4, desc[UR4][R2.64] ;  /* 0x0000000402047981 */ /* 0x001162000c1e1900 */
[----:B------:R-:W-:-:S07]  /*00c0*/  IMAD.MOV.U32 R0, RZ, RZ, RZ ;  /* 0x000000ffff007224 */ /* 0x000fce00078e00ff */
.L_x_11:
[----:B0-----:R-:W0:Y:S02]  /*00d0*/  LDC.64 R2, c[0x0][0x390] ;  /* 0x0000e400ff027b82 */ /* 0x001e240000000a00 */
[----:B0-----:R-:W-:-:S05]  /*00e0*/  IMAD.WIDE.U32 R2, R0, 0x4, R2 ;  /* 0x0000000400027825 */ /* 0x001fca00078e0002 */
[----:B------:R-:W2:Y:S01]  /*00f0*/  LDG.E R7, desc[UR4][R2.64+0x4] ;  /* 0x0000040402077981 */ /* 0x000ea2000c1e1900 */
[----:B------:R-:W-:Y:S01]  /*0100*/  VIADD R5, R0, 0x1 ;  /* 0x0000000100057836 */ /* 0x000fe20000000000 */
[----:B-----5:R-:W-:Y:S01]  /*0110*/  MOV R9, R4 ;  /* 0x0000000400097202 */ /* 0x020fe20000000f00 */
[----:B------:R-:W-:-:S03]  /*0120*/  IMAD.MOV.U32 R10, RZ, RZ, R0 ;  /* 0x000000ffff0a7224 */ /* 0x000fc600078e0000 */
[----:B------:R-:W-:Y:S02]  /*0130*/  MOV R0, R5 ;  /* 0x0000000500007202 */ /* 0x000fe40000000f00 */
[----:B--2---:R-:W-:Y:S01]  /*0140*/  ISETP.GE.AND P0, PT, R4, R7, PT ;  /* 0x000000070400720c */ /* 0x004fe20003f06270 */
[----:B------:R-:W-:-:S12]  /*0150*/  IMAD.MOV.U32 R4, RZ, RZ, R7 ;  /* 0x000000ffff047224 */ /* 0x000fd800078e0007 */
[----:B------:R-:W-:Y:S05]  /*0160*/  @P0 BRA `(.L_x_7) ;  /* 0x0000000000640947 */ /* 0x000fea0003800000 */
[----:B------:R-:W0:Y:S02]  /*0170*/  LDC.64 R4, c[0x0][0x388] ;  /* 0x0000e200ff047b82 */ /* 0x000e240000000a00 */
.L_x_10:
[----:B01----:R-:W-:-:S05]  /*0180*/  IMAD.WIDE R6, R9, 0x4, R4 ;  /* 0x0000000409067825 */ /* 0x003fca00078e0204 */
[----:B------:R-:W2:Y:S02]  /*0190*/  LDG.E R11, desc[UR4][R6.64] ;  /* 0x00000004060b7981 */ /* 0x000ea4000c1e1900 */
[----:B--2---:R-:W-:-:S13]  /*01a0*/  ISETP.GE.AND P0, PT, R11, R10, PT ;  /* 0x0000000a0b00720c */ /* 0x004fda0003f06270 */
[----:B------:R-:W-:Y:S05]  /*01b0*/  @P0 BRA `(.L_x_8) ;  /* 0x0000000000140947 */ /* 0x000fea0003800000 */
[----:B------:R-:W0:Y:S02]  /*01c0*/  LDC.64 R6, c[0x0][0x398] ;  /* 0x0000e600ff067b82 */ /* 0x000e240000000a00 */
[----:B0-----:R-:W2:Y:S02]  /*01d0*/  LDG.E R8, desc[UR4][R6.64] ;  /* 0x0000000406087981 */ /* 0x001ea4000c1e1900 */
[----:B--2---:R-:W-:-:S05]  /*01e0*/  IADD3 R11, PT, PT, R8, 0x1, RZ ;  /* 0x00000001080b7810 */ /* 0x004fca0007ffe0ff */
[----:B------:R1:W-:Y:S01]  /*01f0*/  STG.E desc[UR4][R6.64], R11 ;  /* 0x0000000b06007986 */ /* 0x0003e2000c101904 */
[----:B------:R-:W-:Y:S05]  /*0200*/  BRA `(.L_x_9) ;  /* 0x0000000000207947 */ /* 0x000fea0003800000 */
.L_x_8:
[----:B------:R-:W0:Y:S01]  /*0210*/  LDC.64 R6, c[0x0][0x3a0] ;  /* 0x0000e800ff067b82 */ /* 0x000e220000000a00 */
[----:B------:R-:W-:-:S13]  /*0220*/  ISETP.NE.AND P0, PT, R11, R10, PT ;  /* 0x0000000a0b00720c */ /* 0x000fda0003f05270 */
[----:B0-----:R-:W2:Y:S02]  /*0230*/  @!P0 LDG.E R8, desc[UR4][R6.64] ;  /* 0x0000000406088981 */ /* 0x001ea4000c1e1900 */
[----:B--2---:R-:W-:-:S05]  /*0240*/  @!P0 VIADD R11, R8, 0x1 ;  /* 0x00000001080b8836 */ /* 0x004fca0000000000 */
[----:B------:R0:W-:Y:S04]  /*0250*/  @!P0 STG.E desc[UR4][R6.64], R11 ;  /* 0x0000000b06008986 */ /* 0x0001e8000c101904 */
[----:B------:R-:W2:Y:S02]  /*0260*/  @P0 LDG.E R13, desc[UR4][R6.64] ;  /* 0x00000004060d0981 */ /* 0x000ea4000c1e1900 */
[----:B--2---:R-:W-:-:S05]  /*0270*/  @P0 IADD3 R13, PT, PT, R13, 0x1, RZ ;  /* 0x000000010d0d0810 */ /* 0x004fca0007ffe0ff */
[----:B------:R0:W-:Y:S02]  /*0280*/  @P0 STG.E desc[UR4][R6.64], R13 ;  /* 0x0000000d06000986 */ /* 0x0001e4000c101904 */
.L_x_9:
[----:B------:R-:W2:Y:S01]  /*0290*/  LDG.E R8, desc[UR4][R2.64+0x4] ;  /* 0x0000040402087981 */ /* 0x000ea2000c1e1900 */
[----:B------:R-:W-:-:S05]  /*02a0*/  VIADD R9, R9, 0x1 ;  /* 0x0000000109097836 */ /* 0x000fca0000000000 */
[----:B--2---:R-:W-:-:S13]  /*02b0*/  ISETP.GE.AND P0, PT, R9, R8, PT ;  /* 0x000000080900720c */ /* 0x004fda0003f06270 */
[----:B------:R-:W-:Y:S05]  /*02c0*/  @!P0 BRA `(.L_x_10) ;  /* 0xfffffffc00ac8947 */ /* 0x000fea000383ffff */
[----:B------:R-:W0:Y:S02]  /*02d0*/  LDC.64 R2, c[0x0][0x380] ;  /* 0x0000e000ff027b82 */ /* 0x000e240000000a00 */
[----:B01----:R0:W5:Y:S01]  /*02e0*/  LDG.E R6, desc[UR4][R2.64] ;  /* 0x0000000402067981 */ /* 0x003162000c1e1900 */
[----:B------:R-:W-:-:S07]  /*02f0*/  MOV R4, R8 ;  /* 0x0000000800047202 */ /* 0x000fce0000000f00 */
.L_x_7:
[----:B-----5:R-:W-:-:S13]  /*0300*/  ISETP.GE.AND P0, PT, R0, R6, PT ;  /* 0x000000060000720c */ /* 0x020fda0003f06270 */
[----:B------:R-:W-:Y:S05]  /*0310*/  @P0 EXIT ;  /* 0x000000000000094d */ /* 0x000fea0003800000 */
[----:B------:R-:W-:Y:S05]  /*0320*/  BRA `(.L_x_11) ;  /* 0xfffffffc00687947 */ /* 0x000fea000383ffff */
.L_x_12:
        /* <DEDUP_REMOVED lines=13> */
.L_x_30:


//--------------------- .text._Z8update_xPddS_dS_ --------------------------
	.section	.text._Z8update_xPddS_dS_,"ax",@progbits
	.align	128
        .global         _Z8update_xPddS_dS_
        .type           _Z8update_xPddS_dS_,@function
        .size           _Z8update_xPddS_dS_,(.L_x_31 - _Z8update_xPddS_dS_)
        .other          _Z8update_xPddS_dS_,@"STO_CUDA_ENTRY STV_DEFAULT"
_Z8update_xPddS_dS_:
.text._Z8update_xPddS_dS_:
[----:B------:R-:W-:Y:S01]  /*0000*/  LDC R1, c[0x0][0x37c] ;  /* 0x0000df00ff017b82 */ /* 0x000fe20000000800 */
[----:B------:R-:W0:Y:S07]  /*0010*/  S2R R7, SR_TID.X ;  /* 0x0000000000077919 */ /* 0x000e2e0000002100 */
[----:B------:R-:W0:Y:S01]  /*0020*/  LDC.64 R4, c[0x0][0x3a0] ;  /* 0x0000e800ff047b82 */ /* 0x000e220000000a00 */
[----:B------:R-:W1:Y:S07]  /*0030*/  LDCU.64 UR4, c[0x0][0x358] ;  /* 0x00006b00ff0477ac */ /* 0x000e6e0008000a00 */
[----:B------:R-:W2:Y:S08]  /*0040*/  LDC.64 R2, c[0x0][0x390] ;  /* 0x0000e400ff027b82 */ /* 0x000eb00000000a00 */
[----:B------:R-:W3:Y:S08]  /*0050*/  LDC.64 R8, c[0x0][0x380] ;  /* 0x0000e000ff087b82 */ /* 0x000ef00000000a00 */
[----:B------:R-:W4:Y:S01]  /*0060*/  LDC.64 R12, c[0x0][0x388] ;  /* 0x0000e200ff0c7b82 */ /* 0x000f220000000a00 */
[----:B0-----:R-:W-:-:S04]  /*0070*/  IMAD.WIDE.U32 R4, R7, 0x8, R4 ;  /* 0x0000000807047825 */ /* 0x001fc800078e0004 */
[C---:B--2---:R-:W-:Y:S02]  /*0080*/  IMAD.WIDE.U32 R2, R7.reuse, 0x8, R2 ;  /* 0x0000000807027825 */ /* 0x044fe400078e0002 */
[----:B-1----:R-:W2:Y:S04]  /*0090*/  LDG.E.64 R4, desc[UR4][R4.64] ;  /* 0x0000000404047981 */ /* 0x002ea8000c1e1b00 */
[----:B------:R-:W4:Y:S01]  /*00a0*/  LDG.E.64 R2, desc[UR4][R2.64] ;  /* 0x0000000402027981 */ /* 0x000f22000c1e1b00 */
[----:B---3--:R-:W-:Y:S02]  /*00b0*/  IMAD.WIDE.U32 R8, R7, 0x8, R8 ;  /* 0x0000000807087825 */ /* 0x008fe400078e0008 */
[----:B------:R-:W2:Y:S03]  /*00c0*/  LDC.64 R6, c[0x0][0x398] ;  /* 0x0000e600ff067b82 */ /* 0x000ea60000000a00 */
[----:B------:R-:W3:Y:S01]  /*00d0*/  LDG.E.64 R10, desc[UR4][R8.64] ;  /* 0x00000004080a7981 */ /* 0x000ee2000c1e1b00 */
[----:B--2---:R-:W-:-:S08]  /*00e0*/  DMUL R6, R4, R6 ;  /* 0x0000000604067228 */ /* 0x004fd00000000000 */
[----:B----4-:R-:W-:-:S08]  /*00f0*/  DFMA R6, R2, R12, R6 ;  /* 0x0000000c0206722b */ /* 0x010fd00000000006 */
[----:B---3--:R-:W-:-:S07]  /*0100*/  DADD R6, R6, R10 ;  /* 0x0000000006067229 */ /* 0x008fce000000000a */
[----:B------:R-:W-:Y:S01]  /*0110*/  STG.E.64 desc[UR4][R8.64], R6 ;  /* 0x0000000608007986 */ /* 0x000fe2000c101b04 */
[----:B------:R-:W-:Y:S05]  /*0120*/  EXIT ;  /* 0x000000000000794d */ /* 0x000fea0003800000 */
.L_x_13:
        /* <DEDUP_REMOVED lines=13> */
.L_x_31:


//--------------------- .text._Z6VecIncPddS_i     --------------------------
	.section	.text._Z6VecIncPddS_i,"ax",@progbits
	.align	128
        .global         _Z6VecIncPddS_i
        .type           _Z6VecIncPddS_i,@function
        .size           _Z6VecIncPddS_i,(.L_x_32 - _Z6VecIncPddS_i)
        .other          _Z6VecIncPddS_i,@"STO_CUDA_ENTRY STV_DEFAULT"
_Z6VecIncPddS_i:
.text._Z6VecIncPddS_i:
[----:B------:R-:W-:Y:S01]  /*0000*/  LDC R1, c[0x0][0x37c] ;  /* 0x0000df00ff017b82 */ /* 0x000fe20000000800 */
[----:B------:R-:W0:Y:S07]  /*0010*/  S2R R7, SR_TID.X ;  /* 0x0000000000077919 */ /* 0x000e2e0000002100 */
[----:B------:R-:W1:Y:S01]  /*0020*/  S2UR UR4, SR_CTAID.X ;  /* 0x00000000000479c3 */ /* 0x000e620000002500 */
[----:B------:R-:W2:Y:S01]  /*0030*/  LDCU UR5, c[0x0][0x398] ;  /* 0x00007300ff0577ac */ /* 0x000ea20008000800 */
[----:B-1----:R-:W-:-:S06]  /*0040*/  USHF.L.U32 UR4, UR4, 0xa, URZ ;  /* 0x0000000a04047899 */ /* 0x002fcc00080006ff */
[----:B0-----:R-:W-:-:S04]  /*0050*/  LOP3.LUT R7, R7, UR4, RZ, 0xfc, !PT ;  /* 0x0000000407077c12 */ /* 0x001fc8000f8efcff */
[----:B--2---:R-:W-:-:S13]  /*0060*/  ISETP.GE.AND P0, PT, R7, UR5, PT ;  /* 0x0000000507007c0c */ /* 0x004fda000bf06270 */
[----:B------:R-:W-:Y:S05]  /*0070*/  @P0 EXIT ;  /* 0x000000000000094d */ /* 0x000fea0003800000 */
[----:B------:R-:W0:Y:S01]  /*0080*/  LDC.64 R2, c[0x0][0x390] ;  /* 0x0000e400ff027b82 */ /* 0x000e220000000a00 */
[----:B------:R-:W1:Y:S07]  /*0090*/  LDCU.64 UR4, c[0x0][0x358] ;  /* 0x00006b00ff0477ac */ /* 0x000e6e0008000a00 */
[----:B------:R-:W2:Y:S08]  /*00a0*/  LDC.64 R4, c[0x0][0x380] ;  /* 0x0000e000ff047b82 */ /* 0x000eb00000000a00 */
[----:B------:R-:W3:Y:S01]  /*00b0*/  LDC.64 R8, c[0x0][0x388] ;  /* 0x0000e200ff087b82 */ /* 0x000ee20000000a00 */
[----:B0-----:R-:W-:-:S06]  /*00c0*/  IMAD.WIDE R2, R7, 0x8, R2 ;  /* 0x0000000807027825 */ /* 0x001fcc00078e0202 */
[----:B-1----:R-:W3:Y:S01]  /*00d0*/  LDG.E.64 R2, desc[UR4][R2.64] ;  /* 0x0000000402027981 */ /* 0x002ee2000c1e1b00 */
[----:B--2---:R-:W-:-:S05]  /*00e0*/  IMAD.WIDE R4, R7, 0x8, R4 ;  /* 0x0000000807047825 */ /* 0x004fca00078e0204 */
[----:B------:R-:W3:Y:S02]  /*00f0*/  LDG.E.64 R6, desc[UR4][R4.64] ;  /* 0x0000000404067981 */ /* 0x000ee4000c1e1b00 */
[----:B---3--:R-:W-:-:S07]  /*0100*/  DFMA R6, R2, R8, R6 ;  /* 0x000000080206722b */ /* 0x008fce0000000006 */
[----:B------:R-:W-:Y:S01]  /*0110*/  STG.E.64 desc[UR4][R4.64], R6 ;  /* 0x0000000604007986 */ /* 0x000fe2000c101b04 */
[----:B------:R-:W-:Y:S05]  /*0120*/  EXIT ;  /* 0x000000000000794d */ /* 0x000fea0003800000 */
.L_x_14:
        /* <DEDUP_REMOVED lines=13> */
.L_x_32:


//--------------------- .text._Z6VecAddPdS_dS_i   --------------------------
	.section	.text._Z6VecAddPdS_dS_i,"ax",@progbits
	.align	128
        .global         _Z6VecAddPdS_dS_i
        .type           _Z6VecAddPdS_dS_i,@function
        .size           _Z6VecAddPdS_dS_i,(.L_x_33 - _Z6VecAddPdS_dS_i)
        .other          _Z6VecAddPdS_dS_i,@"STO_CUDA_ENTRY STV_DEFAULT"
_Z6VecAddPdS_dS_i:
.text._Z6VecAddPdS_dS_i:
        /* <DEDUP_REMOVED lines=12> */
[----:B0-----:R-:W-:-:S07]  /*00c0*/  IMAD.WIDE R2, R11, 0x8, R2 ;  /* 0x000000080b027825 */ /* 0x001fce00078e0202 */
[----:B------:R-:W0:Y:S01]  /*00d0*/  LDC.64 R8, c[0x0][0x380] ;  /* 0x0000e000ff087b82 */ /* 0x000e220000000a00 */
[----:B-1----:R-:W3:Y:S01]  /*00e0*/  LDG.E.64 R2, desc[UR4][R2.64] ;  /* 0x0000000402027981 */ /* 0x002ee2000c1e1b00 */
[----:B--2---:R-:W-:-:S06]  /*00f0*/  IMAD.WIDE R4, R11, 0x8, R4 ;  /* 0x000000080b047825 */ /* 0x004fcc00078e0204 */
[----:B------:R-:W3:Y:S01]  /*0100*/  LDG.E.64 R4, desc[UR4][R4.64] ;  /* 0x0000000404047981 */ /* 0x000ee2000c1e1b00 */
[----:B0-----:R-:W-:Y:S01]  /*0110*/  IMAD.WIDE R8, R11, 0x8, R8 ;  /* 0x000000080b087825 */ /* 0x001fe200078e0208 */
[----:B---3--:R-:W-:-:S07]  /*0120*/  DFMA R6, R4, R6, R2 ;  /* 0x000000060406722b */ /* 0x008fce0000000002 */
[----:B------:R-:W-:Y:S01]  /*0130*/  STG.E.64 desc[UR4][R8.64], R6 ;  /* 0x0000000608007986 */ /* 0x000fe2000c101b04 */
[----:B------:R-:W-:Y:S05]  /*0140*/  EXIT ;  /* 0x000000000000794d */ /* 0x000fea0003800000 */
.L_x_15:
        /* <DEDUP_REMOVED lines=11> */
.L_x_33:


//--------------------- .text._Z6VecDivPdS_S_i    --------------------------
	.section	.text._Z6VecDivPdS_S_i,"ax",@progbits
	.align	128
        .global         _Z6VecDivPdS_S_i
        .type           _Z6VecDivPdS_S_i,@function
        .size           _Z6VecDivPdS_S_i,(.L_x_27 - _Z6VecDivPdS_S_i)
        .other          _Z6VecDivPdS_S_i,@"STO_CUDA_ENTRY STV_DEFAULT"
_Z6VecDivPdS_S_i:
.text._Z6VecDivPdS_S_i:
        /* <DEDUP_REMOVED lines=9> */
[----:B------:R-:W1:Y:S01]  /*0090*/  LDCU.64 UR4, c[0x0][0x358] ;  /* 0x00006b00ff0477ac */ /* 0x000e620008000a00 */
[----:B0-----:R-:W-:-:S06]  /*00a0*/  IMAD.WIDE R4, R0, 0x8, R4 ;  /* 0x0000000800047825 */ /* 0x001fcc00078e0204 */
[----:B-1----:R-:W2:Y:S01]  /*00b0*/  LDG.E.64 R4, desc[UR4][R4.64] ;  /* 0x0000000404047981 */ /* 0x002ea2000c1e1b00 */
[----:B------:R-:W-:Y:S01]  /*00c0*/  BSSY.RECONVERGENT B0, `(.L_x_16) ;  /* 0x000001c000007945 */ /* 0x000fe20003800200 */
[----:B--2---:R-:W-:-:S14]  /*00d0*/  DSETP.NEU.AND P0, PT, R4, RZ, PT ;  /* 0x000000ff0400722a */ /* 0x004fdc0003f0d000 */
[----:B------:R-:W-:Y:S05]  /*00e0*/  @!P0 BRA `(.L_x_17) ;  /* 0x0000000000588947 */ /* 0x000fea0003800000 */
[----:B------:R-:W0:Y:S02]  /*00f0*/  LDC.64 R6, c[0x0][0x380] ;  /* 0x0000e000ff067b82 */ /* 0x000e240000000a00 */
[----:B0-----:R-:W-:-:S06]  /*0100*/  IMAD.WIDE R6, R0, 0x8, R6 ;  /* 0x0000000800067825 */ /* 0x001fcc00078e0206 */
[----:B------:R-:W2:Y:S01]  /*0110*/  LDG.E.64 R6, desc[UR4][R6.64] ;  /* 0x0000000406067981 */ /* 0x000ea2000c1e1b00 */
[----:B------:R-:W0:Y:S01]  /*0120*/  MUFU.RCP64H R3, R5 ;  /* 0x0000000500037308 */ /* 0x000e220000001800 */
[----:B------:R-:W-:Y:S01]  /*0130*/  IMAD.MOV.U32 R2, RZ, RZ, 0x1 ;  /* 0x00000001ff027424 */ /* 0x000fe200078e00ff */
[----:B------:R-:W-:Y:S05]  /*0140*/  BSSY.RECONVERGENT B1, `(.L_x_18) ;  /* 0x000000f000017945 */ /* 0x000fea0003800200 */
[----:B0-----:R-:W-:-:S08]  /*0150*/  DFMA R8, -R4, R2, 1 ;  /* 0x3ff000000408742b */ /* 0x001fd00000000102 */
[----:B------:R-:W-:-:S08]  /*0160*/  DFMA R8, R8, R8, R8 ;  /* 0x000000080808722b */ /* 0x000fd00000000008 */
[----:B------:R-:W-:-:S08]  /*0170*/  DFMA R8, R2, R8, R2 ;  /* 0x000000080208722b */ /* 0x000fd00000000002 */
[----:B------:R-:W-:-:S08]  /*0180*/  DFMA R2, -R4, R8, 1 ;  /* 0x3ff000000402742b */ /* 0x000fd00000000108 */
[----:B------:R-:W-:-:S08]  /*0190*/  DFMA R2, R8, R2, R8 ;  /* 0x000000020802722b */ /* 0x000fd00000000008 */
[----:B--2---:R-:W-:Y:S01]  /*01a0*/  DMUL R8, R6, R2 ;  /* 0x0000000206087228 */ /* 0x004fe20000000000 */
[----:B------:R-:W-:-:S07]  /*01b0*/  FSETP.GEU.AND P1, PT, |R7|, 6.5827683646048100446e-37, PT ;  /* 0x036000000700780b */ /* 0x000fce0003f2e200 */
[----:B------:R-:W-:-:S08]  /*01c0*/  DFMA R10, -R4, R8, R6 ;  /* 0x00000008040a722b */ /* 0x000fd00000000106 */
[----:B------:R-:W-:-:S10]  /*01d0*/  DFMA R2, R2, R10, R8 ;  /* 0x0000000a0202722b */ /* 0x000fd40000000008 */
[----:B------:R-:W-:-:S05]  /*01e0*/  FFMA R8, RZ, R5, R3 ;  /* 0x00000005ff087223 */ /* 0x000fca0000000003 */
[----:B------:R-:W-:-:S13]  /*01f0*/  FSETP.GT.AND P0, PT, |R8|, 1.469367938527859385e-39, PT ;  /* 0x001000000800780b */ /* 0x000fda0003f04200 */
[----:B------:R-:W-:Y:S05]  /*0200*/  @P0 BRA P1, `(.L_x_19) ;  /* 0x0000000000080947 */ /* 0x000fea0000800000 */
[----:B------:R-:W-:-:S07]  /*0210*/  MOV R10, 0x230 ;  /* 0x00000230000a7802 */ /* 0x000fce0000000f00 */
[----:B------:R-:W-:Y:S05]  /*0220*/  CALL.REL.NOINC `($__internal_0_$__cuda_sm20_div_rn_f64_full) ;  /* 0x0000000000287944 */ /* 0x000fea0003c00000 */
.L_x_19:
[----:B------:R-:W-:Y:S05]  /*0230*/  BSYNC.RECONVERGENT B1 ;  /* 0x0000000000017941 */ /* 0x000fea0003800200 */
.L_x_18:
[----:B------:R-:W-:Y:S05]  /*0240*/  BRA `(.L_x_20) ;  /* 0x00000000000c7947 */ /* 0x000fea0003800000 */
.L_x_17:
[----:B------:R-:W0:Y:S02]  /*0250*/  LDC.64 R2, c[0x0][0x380] ;  /* 0x0000e000ff027b82 */ /* 0x000e240000000a00 */
[----:B0-----:R-:W-:-:S06]  /*0260*/  IMAD.WIDE R2, R0, 0x8, R2 ;  /* 0x0000000800027825 */ /* 0x001fcc00078e0202 */
[----:B------:R-:W5:Y:S02]  /*0270*/  LDG.E.64 R2, desc[UR4][R2.64] ;  /* 0x0000000402027981 */ /* 0x000f64000c1e1b00 */
.L_x_20:
[----:B------:R-:W-:Y:S05]  /*0280*/  BSYNC.RECONVERGENT B0 ;  /* 0x0000000000007941 */ /* 0x000fea0003800200 */
.L_x_16:
[----:B------:R-:W0:Y:S02]  /*0290*/  LDC.64 R4, c[0x0][0x390] ;  /* 0x0000e400ff047b82 */ /* 0x000e240000000a00 */
[----:B0-----:R-:W-:-:S05]  /*02a0*/  IMAD.WIDE R4, R0, 0x8, R4 ;  /* 0x0000000800047825 */ /* 0x001fca00078e0204 */
[----:B-----5:R-:W-:Y:S01]  /*02b0*/  STG.E.64 desc[UR4][R4.64], R2 ;  /* 0x0000000204007986 */ /* 0x020fe2000c101b04 */
[----:B------:R-:W-:Y:S05]  /*02c0*/  EXIT ;  /* 0x000000000000794d */ /* 0x000fea0003800000 */
        .weak           $__internal_0_$__cuda_sm20_div_rn_f64_full
        .type           $__internal_0_$__cuda_sm20_div_rn_f64_full,@function
        .size           $__internal_0_$__cuda_sm20_div_rn_f64_full,(.L_x_27 - $__internal_0_$__cuda_sm20_div_rn_f64_full)
$__internal_0_$__cuda_sm20_div_rn_f64_full:
[C---:B------:R-:W-:Y:S01]  /*02d0*/  FSETP.GEU.AND P0, PT, |R5|.reuse, 1.469367938527859385e-39, PT ;  /* 0x001000000500780b */ /* 0x040fe20003f0e200 */
[----:B------:R-:W-:Y:S01]  /*02e0*/  IMAD.MOV.U32 R16, RZ, RZ, 0x1 ;  /* 0x00000001ff107424 */ /* 0x000fe200078e00ff */
[----:B------:R-:W-:Y:S01]  /*02f0*/  LOP3.LUT R2, R5, 0x800fffff, RZ, 0xc0, !PT ;  /* 0x800fffff05027812 */ /* 0x000fe200078ec0ff */
[----:B------:R-:W-:Y:S01]  /*0300*/  BSSY.RECONVERGENT B2, `(.L_x_21) ;  /* 0x0000055000027945 */ /* 0x000fe20003800200 */
[C---:B------:R-:W-:Y:S02]  /*0310*/  FSETP.GEU.AND P2, PT, |R7|.reuse, 1.469367938527859385e-39, PT ;  /* 0x001000000700780b */ /* 0x040fe40003f4e200 */
[----:B------:R-:W-:Y:S01]  /*0320*/  LOP3.LUT R3, R2, 0x3ff00000, RZ, 0xfc, !PT ;  /* 0x3ff0000002037812 */ /* 0x000fe200078efcff */
[----:B------:R-:W-:Y:S01]  /*0330*/  IMAD.MOV.U32 R2, RZ, RZ, R4 ;  /* 0x000000ffff027224 */ /* 0x000fe200078e0004 */
[----:B------:R-:W-:Y:S02]  /*0340*/  LOP3.LUT R11, R7, 0x7ff00000, RZ, 0xc0, !PT ;  /* 0x7ff00000070b7812 */ /* 0x000fe400078ec0ff */
[----:B------:R-:W-:-:S03]  /*0350*/  LOP3.LUT R14, R5, 0x7ff00000, RZ, 0xc0, !PT ;  /* 0x7ff00000050e7812 */ /* 0x000fc600078ec0ff */
[----:B------:R-:W-:Y:S01]  /*0360*/  @!P0 DMUL R2, R4, 8.98846567431157953865e+307 ;  /* 0x7fe0000004028828 */ /* 0x000fe20000000000 */
[----:B------:R-:W-:-:S03]  /*0370*/  ISETP.GE.U32.AND P1, PT, R11, R14, PT ;  /* 0x0000000e0b00720c */ /* 0x000fc60003f26070 */
[----:B------:R-:W-:Y:S01]  /*0380*/  @!P2 LOP3.LUT R12, R5, 0x7ff00000, RZ, 0xc0, !PT ;  /* 0x7ff00000050ca812 */ /* 0x000fe200078ec0ff */
[----:B------:R-:W-:Y:S01]  /*0390*/  @!P2 IMAD.MOV.U32 R18, RZ, RZ, RZ ;  /* 0x000000ffff12a224 */ /* 0x000fe200078e00ff */
[----:B------:R-:W0:Y:S02]  /*03a0*/  MUFU.RCP64H R17, R3 ;  /* 0x0000000300117308 */ /* 0x000e240000001800 */
[----:B------:R-:W-:Y:S01]  /*03b0*/  @!P2 ISETP.GE.U32.AND P3, PT, R11, R12, PT ;  /* 0x0000000c0b00a20c */ /* 0x000fe20003f66070 */
[----:B------:R-:W-:-:S05]  /*03c0*/  IMAD.MOV.U32 R12, RZ, RZ, 0x1ca00000 ;  /* 0x1ca00000ff0c7424 */ /* 0x000fca00078e00ff */
[----:B------:R-:W-:-:S04]  /*03d0*/  @!P2 SEL R13, R12, 0x63400000, !P3 ;  /* 0x634000000c0da807 */ /* 0x000fc80005800000 */
[----:B------:R-:W-:-:S04]  /*03e0*/  @!P2 LOP3.LUT R13, R13, 0x80000000, R7, 0xf8, !PT ;  /* 0x800000000d0da812 */ /* 0x000fc800078ef807 */
[----:B------:R-:W-:Y:S01]  /*03f0*/  @!P2 LOP3.LUT R19, R13, 0x100000, RZ, 0xfc, !PT ;  /* 0x001000000d13a812 */ /* 0x000fe200078efcff */
[----:B0-----:R-:W-:-:S08]  /*0400*/  DFMA R8, R16, -R2, 1 ;  /* 0x3ff000001008742b */ /* 0x001fd00000000802 */
[----:B------:R-:W-:-:S08]  /*0410*/  DFMA R8, R8, R8, R8 ;  /* 0x000000080808722b */ /* 0x000fd00000000008 */
[----:B------:R-:W-:Y:S01]  /*0420*/  DFMA R16, R16, R8, R16 ;  /* 0x000000081010722b */ /* 0x000fe20000000010 */
[----:B------:R-:W-:Y:S01]  /*0430*/  SEL R9, R12, 0x63400000, !P1 ;  /* 0x634000000c097807 */ /* 0x000fe20004800000 */
[----:B------:R-:W-:-:S03]  /*0440*/  IMAD.MOV.U32 R8, RZ, RZ, R6 ;  /* 0x000000ffff087224 */ /* 0x000fc600078e0006 */
[----:B------:R-:W-:-:S03]  /*0450*/  LOP3.LUT R9, R9, 0x800fffff, R7, 0xf8, !PT ;  /* 0x800fffff09097812 */ /* 0x000fc600078ef807 */
[----:B------:R-:W-:-:S03]  /*0460*/  DFMA R20, R16, -R2, 1 ;  /* 0x3ff000001014742b */ /* 0x000fc60000000802 */
[----:B------:R-:W-:-:S05]  /*0470*/  @!P2 DFMA R8, R8, 2, -R18 ;  /* 0x400000000808a82b */ /* 0x000fca0000000812 */
[----:B------:R-:W-:Y:S01]  /*0480*/  DFMA R16, R16, R20, R16 ;  /* 0x000000141010722b */ /* 0x000fe20000000010 */
[----:B------:R-:W-:Y:S02]  /*0490*/  IMAD.MOV.U32 R21, RZ, RZ, R11 ;  /* 0x000000ffff157224 */ /* 0x000fe400078e000b */
[----:B------:R-:W-:Y:S01]  /*04a0*/  IMAD.MOV.U32 R20, RZ, RZ, R14 ;  /* 0x000000ffff147224 */ /* 0x000fe200078e000e */
[----:B------:R-:W-:Y:S02]  /*04b0*/  @!P0 LOP3.LUT R20, R3, 0x7ff00000, RZ, 0xc0, !PT ;  /* 0x7ff0000003148812 */ /* 0x000fe400078ec0ff */
[----:B------:R-:W-:Y:S02]  /*04c0*/  @!P2 LOP3.LUT R21, R9, 0x7ff00000, RZ, 0xc0, !PT ;  /* 0x7ff000000915a812 */ /* 0x000fe400078ec0ff */
[----:B------:R-:W-:Y:S01]  /*04d0*/  DMUL R18, R16, R8 ;  /* 0x0000000810127228 */ /* 0x000fe20000000000 */
[----:B------:R-:W-:Y:S02]  /*04e0*/  VIADD R22, R20, 0xffffffff ;  /* 0xffffffff14167836 */ /* 0x000fe40000000000 */
[----:B------:R-:W-:-:S05]  /*04f0*/  VIADD R13, R21, 0xffffffff ;  /* 0xffffffff150d7836 */ /* 0x000fca0000000000 */
[----:B------:R-:W-:Y:S01]  /*0500*/  DFMA R14, R18, -R2, R8 ;  /* 0x80000002120e722b */ /* 0x000fe20000000008 */
[----:B------:R-:W-:-:S04]  /*0510*/  ISETP.GT.U32.AND P0, PT, R13, 0x7feffffe, PT ;  /* 0x7feffffe0d00780c */ /* 0x000fc80003f04070 */
[----:B------:R-:W-:-:S03]  /*0520*/  ISETP.GT.U32.OR P0, PT, R22, 0x7feffffe, P0 ;  /* 0x7feffffe1600780c */ /* 0x000fc60000704470 */
[----:B------:R-:W-:-:S10]  /*0530*/  DFMA R14, R16, R14, R18 ;  /* 0x0000000e100e722b */ /* 0x000fd40000000012 */
[----:B------:R-:W-:Y:S05]  /*0540*/  @P0 BRA `(.L_x_22) ;  /* 0x00000000006c0947 */ /* 0x000fea0003800000 */
[----:B------:R-:W-:-:S04]  /*0550*/  LOP3.LUT R16, R5, 0x7ff00000, RZ, 0xc0, !PT ;  /* 0x7ff0000005107812 */ /* 0x000fc800078ec0ff */
[CC--:B------:R-:W-:Y:S02]  /*0560*/  VIADDMNMX R6, R11.reuse, -R16.reuse, 0xb9600000, !PT ;  /* 0xb96000000b067446 */ /* 0x0c0fe40007800910 */
[----:B------:R-:W-:Y:S02]  /*0570*/  ISETP.GE.U32.AND P0, PT, R11, R16, PT ;  /* 0x000000100b00720c */ /* 0x000fe40003f06070 */
[----:B------:R-:W-:Y:S02]  /*0580*/  VIMNMX R6, PT, PT, R6, 0x46a00000, PT ;  /* 0x46a0000006067848 */ /* 0x000fe40003fe0100 */
[----:B------:R-:W-:-:S05]  /*0590*/  SEL R11, R12, 0x63400000, !P0 ;  /* 0x634000000c0b7807 */ /* 0x000fca0004000000 */
[----:B------:R-:W-:Y:S02]  /*05a0*/  IMAD.IADD R11, R6, 0x1, -R11 ;  /* 0x00000001060b7824 */ /* 0x000fe400078e0a0b */
[----:B------:R-:W-:Y:S02]  /*05b0*/  IMAD.MOV.U32 R6, RZ, RZ, RZ ;  /* 0x000000ffff067224 */ /* 0x000fe400078e00ff */
[----:B------:R-:W-:-:S06]  /*05c0*/  VIADD R7, R11, 0x7fe00000 ;  /* 0x7fe000000b077836 */ /* 0x000fcc0000000000 */
[----:B------:R-:W-:-:S10]  /*05d0*/  DMUL R12, R14, R6 ;  /* 0x000000060e0c7228 */ /* 0x000fd40000000000 */
[----:B------:R-:W-:-:S13]  /*05e0*/  FSETP.GTU.AND P0, PT, |R13|, 1.469367938527859385e-39, PT ;  /* 0x001000000d00780b */ /* 0x000fda0003f0c200 */
[----:B------:R-:W-:Y:S05]  /*05f0*/  @P0 BRA `(.L_x_23) ;  /* 0x0000000000940947 */ /* 0x000fea0003800000 */
[----:B------:R-:W-:Y:S01]  /*0600*/  DFMA R2, R14, -R2, R8 ;  /* 0x800000020e02722b */ /* 0x000fe20000000008 */
[----:B------:R-:W-:-:S09]  /*0610*/  IMAD.MOV.U32 R6, RZ, RZ, RZ ;  /* 0x000000ffff067224 */ /* 0x000fd200078e00ff */
[C---:B------:R-:W-:Y:S02]  /*0620*/  FSETP.NEU.AND P0, PT, R3.reuse, RZ, PT ;  /* 0x000000ff0300720b */ /* 0x040fe40003f0d000 */
[----:B------:R-:W-:-:S04]  /*0630*/  LOP3.LUT R5, R3, 0x80000000, R5, 0x48, !PT ;  /* 0x8000000003057812 */ /* 0x000fc800078e4805 */
[----:B------:R-:W-:-:S07]  /*0640*/  LOP3.LUT R7, R5, R7, RZ, 0xfc, !PT ;  /* 0x0000000705077212 */ /* 0x000fce00078efcff */
[----:B------:R-:W-:Y:S05]  /*0650*/  @!P0 BRA `(.L_x_23) ;  /* 0x00000000007c8947 */ /* 0x000fea0003800000 */
[----:B------:R-:W-:Y:S01]  /*0660*/  IMAD.MOV R3, RZ, RZ, -R11 ;  /* 0x000000ffff037224 */ /* 0x000fe200078e0a0b */
[----:B------:R-:W-:Y:S01]  /*0670*/  DMUL.RP R6, R14, R6 ;  /* 0x000000060e067228 */ /* 0x000fe20000008000 */
[----:B------:R-:W-:Y:S01]  /*0680*/  IMAD.MOV.U32 R2, RZ, RZ, RZ ;  /* 0x000000ffff027224 */ /* 0x000fe200078e00ff */
[----:B------:R-:W-:-:S05]  /*0690*/  IADD3 R11, PT, PT, -R11, -0x43300000, RZ ;  /* 0xbcd000000b0b7810 */ /* 0x000fca0007ffe1ff */
[----:B------:R-:W-:-:S03]  /*06a0*/  DFMA R2, R12, -R2, R14 ;  /* 0x800000020c02722b */ /* 0x000fc6000000000e */
[----:B------:R-:W-:-:S07]  /*06b0*/  LOP3.LUT R5, R7, R5, RZ, 0x3c, !PT ;  /* 0x0000000507057212 */ /* 0x000fce00078e3cff */
[----:B------:R-:W-:-:S04]  /*06c0*/  FSETP.NEU.AND P0, PT, |R3|, R11, PT ;  /* 0x0000000b0300720b */ /* 0x000fc80003f0d200 */
[----:B------:R-:W-:Y:S02]  /*06d0*/  FSEL R12, R6, R12, !P0 ;  /* 0x0000000c060c7208 */ /* 0x000fe40004000000 */
[----:B------:R-:W-:Y:S01]  /*06e0*/  FSEL R13, R5, R13, !P0 ;  /* 0x0000000d050d7208 */ /* 0x000fe20004000000 */
[----:B------:R-:W-:Y:S06]  /*06f0*/  BRA `(.L_x_23) ;  /* 0x0000000000547947 */ /* 0x000fec0003800000 */
.L_x_22:
[----:B------:R-:W-:-:S14]  /*0700*/  DSETP.NAN.AND P0, PT, R6, R6, PT ;  /* 0x000000060600722a */ /* 0x000fdc0003f08000 */
[----:B------:R-:W-:Y:S05]  /*0710*/  @P0 BRA `(.L_x_24) ;  /* 0x0000000000440947 */ /* 0x000fea0003800000 */
[----:B------:R-:W-:-:S14]  /*0720*/  DSETP.NAN.AND P0, PT, R4, R4, PT ;  /* 0x000000040400722a */ /* 0x000fdc0003f08000 */
[----:B------:R-:W-:Y:S05]  /*0730*/  @P0 BRA `(.L_x_25) ;  /* 0x0000000000300947 */ /* 0x000fea0003800000 */
[----:B------:R-:W-:Y:S01]  /*0740*/  ISETP.NE.AND P0, PT, R21, R20, PT ;  /* 0x000000141500720c */ /* 0x000fe20003f05270 */
[----:B------:R-:W-:Y:S02]  /*0750*/  IMAD.MOV.U32 R12, RZ, RZ, 0x0 ;  /* 0x00000000ff0c7424 */ /* 0x000fe400078e00ff */
[----:B------:R-:W-:-:S10]  /*0760*/  IMAD.MOV.U32 R13, RZ, RZ, -0x80000 ;  /* 0xfff80000ff0d7424 */ /* 0x000fd400078e00ff */
[----:B------:R-:W-:Y:S05]  /*0770*/  @!P0 BRA `(.L_x_23) ;  /* 0x0000000000348947 */ /* 0x000fea0003800000 */
[----:B------:R-:W-:Y:S02]  /*0780*/  ISETP.NE.AND P0, PT, R21, 0x7ff00000, PT ;  /* 0x7ff000001500780c */ /* 0x000fe40003f05270 */
[----:B------:R-:W-:Y:S02]  /*0790*/  LOP3.LUT R13, R7, 0x80000000, R5, 0x48, !PT ;  /* 0x80000000070d7812 */ /* 0x000fe400078e4805 */
[----:B------:R-:W-:-:S13]  /*07a0*/  ISETP.EQ.OR P0, PT, R20, RZ, !P0 ;  /* 0x000000ff1400720c */ /* 0x000fda0004702670 */
[----:B------:R-:W-:Y:S01]  /*07b0*/  @P0 LOP3.LUT R2, R13, 0x7ff00000, RZ, 0xfc, !PT ;  /* 0x7ff000000d020812 */ /* 0x000fe200078efcff */
[----:B------:R-:W-:Y:S02]  /*07c0*/  @!P0 IMAD.MOV.U32 R12, RZ, RZ, RZ ;  /* 0x000000ffff0c8224 */ /* 0x000fe400078e00ff */
[----:B------:R-:W-:Y:S02]  /*07d0*/  @P0 IMAD.MOV.U32 R12, RZ, RZ, RZ ;  /* 0x000000ffff0c0224 */ /* 0x000fe400078e00ff */
[----:B------:R-:W-:Y:S01]  /*07e0*/  @P0 IMAD.MOV.U32 R13, RZ, RZ, R2 ;  /* 0x000000ffff0d0224 */ /* 0x000fe200078e0002 */
[----:B------:R-:W-:Y:S06]  /*07f0*/  BRA `(.L_x_23) ;  /* 0x0000000000147947 */ /* 0x000fec0003800000 */
.L_x_25:
[----:B------:R-:W-:Y:S01]  /*0800*/  LOP3.LUT R13, R5, 0x80000, RZ, 0xfc, !PT ;  /* 0x00080000050d7812 */ /* 0x000fe200078efcff */
[----:B------:R-:W-:Y:S01]  /*0810*/  IMAD.MOV.U32 R12, RZ, RZ, R4 ;  /* 0x000000ffff0c7224 */ /* 0x000fe200078e0004 */
[----:B------:R-:W-:Y:S06]  /*0820*/  BRA `(.L_x_23) ;  /* 0x0000000000087947 */ /* 0x000fec0003800000 */
.L_x_24:
[----:B------:R-:W-:Y:S01]  /*0830*/  LOP3.LUT R13, R7, 0x80000, RZ, 0xfc, !PT ;  /* 0x00080000070d7812 */ /* 0x000fe200078efcff */
[----:B------:R-:W-:-:S07]  /*0840*/  IMAD.MOV.U32 R12, RZ, RZ, R6 ;  /* 0x000000ffff0c7224 */ /* 0x000fce00078e0006 */
.L_x_23:
[----:B------:R-:W-:Y:S05]  /*0850*/  BSYNC.RECONVERGENT B2 ;  /* 0x0000000000027941 */ /* 0x000fea0003800200 */
.L_x_21:
[----:B------:R-:W-:Y:S02]  /*0860*/  IMAD.MOV.U32 R11, RZ, RZ, 0x0 ;  /* 0x00000000ff0b7424 */ /* 0x000fe400078e00ff */
[----:B------:R-:W-:Y:S02]  /*0870*/  IMAD.MOV.U32 R2, RZ, RZ, R12 ;  /* 0x000000ffff027224 */ /* 0x000fe400078e000c */
[----:B------:R-:W-:Y:S01]  /*0880*/  IMAD.MOV.U32 R3, RZ, RZ, R13 ;  /* 0x000000ffff037224 */ /* 0x000fe200078e000d */
[----:B------:R-:W-:Y:S06]  /*0890*/  RET.REL.NODEC R10 `(_Z6VecDivPdS_S_i) ;  /* 0xfffffff40ad87950 */ /* 0x000fec0003c3ffff */
.L_x_26:
        /* <DEDUP_REMOVED lines=14> */
.L_x_27:


//--------------------- .nv.shared.reserved.0     --------------------------
	.section	.nv.shared.reserved.0,"aw",@nobits
	.weak		__nv_reservedSMEM_offset_0_alias
	.size		__nv_reservedSMEM_offset_0_alias, 0, 64
	.other		__nv_reservedSMEM_offset_0_alias,@"STO_CUDA_RESERVED_SHARED STV_DEFAULT"
__nv_reservedSMEM_offset_0_alias:
	.zero		0
	.zero		64


//--------------------- .nv.constant0._Z11Get_L_and_UPiPdS_S_S0_S_S_S0_S_S_ --------------------------
	.section	.nv.constant0._Z11Get_L_and_UPiPdS_S_S0_S_S_S0_S_S_,"a",@progbits
	.sectionflags	@""
	.align	4
.nv.constant0._Z11Get_L_and_UPiPdS_S_S0_S_S_S0_S_S_:
	.zero		976


//--------------------- .nv.constant0._Z11Get_LU1_dimPiS_S_ --------------------------
	.section	.nv.constant0._Z11Get_LU1_dimPiS_S_,"a",@progbits
	.sectionflags	@""
	.align	4
.nv.constant0._Z11Get_LU1_dimPiS_S_:
	.zero		920


//--------------------- .nv.constant0._Z10Get_LU_dimPiS_S_S_S_ --------------------------
	.section	.nv.constant0._Z10Get_LU_dimPiS_S_S_S_,"a",@progbits
	.sectionflags	@""
	.align	4
.nv.constant0._Z10Get_LU_dimPiS_S_S_S_:
	.zero		936


//--------------------- .nv.constant0._Z8update_xPddS_dS_ --------------------------
	.section	.nv.constant0._Z8update_xPddS_dS_,"a",@progbits
	.sectionflags	@""
	.align	4
.nv.constant0._Z8update_xPddS_dS_:
	.zero		936


//--------------------- .nv.constant0._Z6VecIncPddS_i --------------------------
	.section	.nv.constant0._Z6VecIncPddS_i,"a",@progbits
	.sectionflags	@""
	.align	4
.nv.constant0._Z6VecIncPddS_i:
	.zero		924


//--------------------- .nv.constant0._Z6VecAddPdS_dS_i --------------------------
	.section	.nv.constant0._Z6VecAddPdS_dS_i,"a",@progbits
	.sectionflags	@""
	.align	4
.nv.constant0._Z6VecAddPdS_dS_i:
	.zero		932


//--------------------- .nv.constant0._Z6VecDivPdS_S_i --------------------------
	.section	.nv.constant0._Z6VecDivPdS_S_i,"a",@progbits
	.sectionflags	@""
	.align	4
.nv.constant0._Z6VecDivPdS_S_i:
	.zero		924


//--------------------- SYMBOLS --------------------------

	.type		.nv.reservedSmem.offset0,@object
	.size		.nv.reservedSmem.offset0,0x4
